// auto-generated by cutlass_sweep.gemm — config: {"arch": "sm_90", "cluster_m": 4, "cluster_n": 4, "dtype": "fp16", "dtype_b": "fp16", "layout": "nt", "stages": 3, "tile_k": 64, "tile_m": 128, "tile_n": 128}
#include "cutlass/cutlass.h"
#include "cutlass/gemm/collective/collective_builder.hpp"
#include "cutlass/gemm/device/gemm_universal_adapter.h"
#include "cutlass/gemm/kernel/gemm_universal.hpp"
#include "cutlass/epilogue/collective/collective_builder.hpp"

using ElemA = cutlass::half_t;
using ElemB = cutlass::half_t;
using ElemCD = cutlass::half_t;
using Acc  = float;
using TileShape    = cute::Shape<cute::_128, cute::_128, cute::_64>;
using ClusterShape = cute::Shape<cute::_4, cute::_4, cute::_1>;

using CollectiveEpilogue = typename cutlass::epilogue::collective::CollectiveBuilder<
    cutlass::arch::Sm90, cutlass::arch::OpClassTensorOp,
    TileShape, ClusterShape,
    cutlass::epilogue::collective::EpilogueTileAuto,
    Acc, Acc,
    ElemCD, cutlass::layout::RowMajor, 128 / cutlass::sizeof_bits<ElemCD>::value,
    ElemCD, cutlass::layout::RowMajor, 128 / cutlass::sizeof_bits<ElemCD>::value,
    cutlass::epilogue::collective::EpilogueScheduleAuto
  >::CollectiveOp;

using CollectiveMainloop = typename cutlass::gemm::collective::CollectiveBuilder<
    cutlass::arch::Sm90, cutlass::arch::OpClassTensorOp,
    ElemA, cutlass::layout::RowMajor, 128 / cutlass::sizeof_bits<ElemA>::value,
    ElemB, cutlass::layout::ColumnMajor, 128 / cutlass::sizeof_bits<ElemB>::value,
    Acc,
    TileShape, ClusterShape,
    cutlass::gemm::collective::StageCount<3>,
    cutlass::gemm::collective::KernelScheduleAuto
  >::CollectiveOp;

using GemmKernel = cutlass::gemm::kernel::GemmUniversal<
    cute::Shape<int,int,int,int>,
    CollectiveMainloop,
    CollectiveEpilogue
>;
using Gemm = cutlass::gemm::device::GemmUniversalAdapter<GemmKernel>;

// Force the device kernel symbol into the cubin without needing a host main.
auto* _anchor = &cutlass::device_kernel<GemmKernel>;


// ===== COMPILED SASS (sm_90a) =====

	.target	sm_90a

	.elftype	@"ET_EXEC"


//--------------------- .note.nv.tkinfo           --------------------------
	.section	.note.nv.tkinfo,"",@"SHT_NOTE"
	.sectionflags	@"SHF_NOTE_NV_TKINFO"
	.tkinfo
        /*0018*/ 	.word	0x00000002
        /*0030*/ 	.string	""
        /*0030*/ 	.string	"ptxas"
        /*0030*/ 	.string	"Cuda compilation tools, release 13.0, V13.0.88"
        /*0030*/ 	.string	"Build cuda_13.0.r13.0/compiler.36424714_0"
        /*0030*/ 	.string	"-arch sm_90a -m 64 "



//--------------------- .note.nv.cuinfo           --------------------------
	.section	.note.nv.cuinfo,"",@"SHT_NOTE"
	.sectionflags	@"SHF_NOTE_NV_CUINFO"
        /*0018*/ 	.short	0x0002
        /*001a*/ 	.short	0x005a
        /*001c*/ 	.short	0x0082
	.zero		2


//--------------------- .nv.info                  --------------------------
	.section	.nv.info,"",@"SHT_CUDA_INFO"
	.align	4


	//----- nvinfo : EIATTR_REGCOUNT
	.align		4
        /*0000*/ 	.byte	0x04, 0x2f
        /*0002*/ 	.short	(.L_15 - .L_14)
	.align		4
.L_14:
        /*0004*/ 	.word	index@(_ZN7cutlass13device_kernelINS_4gemm6kernel13GemmUniversalIN4cute5tupleIJiiiiEEENS1_10collective13CollectiveMmaINS1_34MainloopSm90TmaGmmaWarpSpecializedILi3ENS5_IJNS4_1CILi4EEESB_NSA_ILi1EEEEEENS1_35KernelTmaWarpSpecializedCooperativeEEENS5_IJNSA_ILi128EEESG_NSA_ILi64EEEEEENS_6half_tENS5_IJlSC_lEEESJ_SK_NS4_8TiledMMAINS4_8MMA_AtomIJNS4_4SM904GMMA26MMA_64x128x16_F32F16F16_SSILNSO_5MajorE0ELSQ_0ELNSO_7ScaleInE1ELSR_1EEEEEENS4_6LayoutINS5_IJNSA_ILi2EEESC_SC_EEENS5_IJSC_NSA_ILi0EEESX_EEEEENS5_IJNS4_10UnderscoreES10_S10_EEEEENS4_23SM90_TMA_LOAD_MULTICASTENS4_14ComposedLayoutINS4_7SwizzleILi3ELi4ELi3EEENS4_18smem_ptr_flag_bitsILi16EEENSU_INS5_IJNSA_ILi8EEESH_EEENS5_IJSH_SC_EEEEEEEvNS4_8identityES13_S1D_vS1E_EENS_8epilogue10collective6detail29Sm90TmaWarpSpecializedAdapterINS1H_15DefaultEpilogueISJ_SK_SK_NS1G_6thread17LinearCombinationISJ_Li1EffLNS1L_9ScaleType4KindE0ELNS_15FloatRoundStyleE2ESJ_EENS1_15EpilogueDefaultEEEEEvvEEEEvNT_6ParamsE)
        /*0008*/ 	.word	0x000000a8


	//----- nvinfo : EIATTR_FRAME_SIZE
	.align		4
.L_15:
        /*000c*/ 	.byte	0x04, 0x11
        /*000e*/ 	.short	(.L_17 - .L_16)
	.align		4
.L_16:
        /*0010*/ 	.word	index@(_ZN7cutlass13device_kernelINS_4gemm6kernel13GemmUniversalIN4cute5tupleIJiiiiEEENS1_10collective13CollectiveMmaINS1_34MainloopSm90TmaGmmaWarpSpecializedILi3ENS5_IJNS4_1CILi4EEESB_NSA_ILi1EEEEEENS1_35KernelTmaWarpSpecializedCooperativeEEENS5_IJNSA_ILi128EEESG_NSA_ILi64EEEEEENS_6half_tENS5_IJlSC_lEEESJ_SK_NS4_8TiledMMAINS4_8MMA_AtomIJNS4_4SM904GMMA26MMA_64x128x16_F32F16F16_SSILNSO_5MajorE0ELSQ_0ELNSO_7ScaleInE1ELSR_1EEEEEENS4_6LayoutINS5_IJNSA_ILi2EEESC_SC_EEENS5_IJSC_NSA_ILi0EEESX_EEEEENS5_IJNS4_10UnderscoreES10_S10_EEEEENS4_23SM90_TMA_LOAD_MULTICASTENS4_14ComposedLayoutINS4_7SwizzleILi3ELi4ELi3EEENS4_18smem_ptr_flag_bitsILi16EEENSU_INS5_IJNSA_ILi8EEESH_EEENS5_IJSH_SC_EEEEEEEvNS4_8identityES13_S1D_vS1E_EENS_8epilogue10collective6detail29Sm90TmaWarpSpecializedAdapterINS1H_15DefaultEpilogueISJ_SK_SK_NS1G_6thread17LinearCombinationISJ_Li1EffLNS1L_9ScaleType4KindE0ELNS_15FloatRoundStyleE2ESJ_EENS1_15EpilogueDefaultEEEEEvvEEEEvNT_6ParamsE)
        /*0014*/ 	.word	0x00000000


	//----- nvinfo : EIATTR_MIN_STACK_SIZE
	.align		4
.L_17:
        /*0018*/ 	.byte	0x04, 0x12
        /*001a*/ 	.short	(.L_19 - .L_18)
	.align		4
.L_18:
        /*001c*/ 	.word	index@(_ZN7cutlass13device_kernelINS_4gemm6kernel13GemmUniversalIN4cute5tupleIJiiiiEEENS1_10collective13CollectiveMmaINS1_34MainloopSm90TmaGmmaWarpSpecializedILi3ENS5_IJNS4_1CILi4EEESB_NSA_ILi1EEEEEENS1_35KernelTmaWarpSpecializedCooperativeEEENS5_IJNSA_ILi128EEESG_NSA_ILi64EEEEEENS_6half_tENS5_IJlSC_lEEESJ_SK_NS4_8TiledMMAINS4_8MMA_AtomIJNS4_4SM904GMMA26MMA_64x128x16_F32F16F16_SSILNSO_5MajorE0ELSQ_0ELNSO_7ScaleInE1ELSR_1EEEEEENS4_6LayoutINS5_IJNSA_ILi2EEESC_SC_EEENS5_IJSC_NSA_ILi0EEESX_EEEEENS5_IJNS4_10UnderscoreES10_S10_EEEEENS4_23SM90_TMA_LOAD_MULTICASTENS4_14ComposedLayoutINS4_7SwizzleILi3ELi4ELi3EEENS4_18smem_ptr_flag_bitsILi16EEENSU_INS5_IJNSA_ILi8EEESH_EEENS5_IJSH_SC_EEEEEEEvNS4_8identityES13_S1D_vS1E_EENS_8epilogue10collective6detail29Sm90TmaWarpSpecializedAdapterINS1H_15DefaultEpilogueISJ_SK_SK_NS1G_6thread17LinearCombinationISJ_Li1EffLNS1L_9ScaleType4KindE0ELNS_15FloatRoundStyleE2ESJ_EENS1_15EpilogueDefaultEEEEEvvEEEEvNT_6ParamsE)
        /*0020*/ 	.word	0x00000000
.L_19:


//--------------------- .nv.compat                --------------------------
	.section	.nv.compat,"",@"SHT_CUDA_COMPAT_INFO"
	.align	4
        /*0000*/ 	.byte	0x02, 0x09, 0x01, 0x00, 0x02, 0x02, 0x04, 0x00, 0x02, 0x05, 0x05, 0x00, 0x03, 0x07, 0x01, 0x01
        /*0010*/ 	.byte	0x02, 0x03, 0x01, 0x00, 0x02, 0x06, 0x01, 0x00, 0x04, 0x0b, 0x08, 0x00, 0x00, 0x00, 0x00, 0x00
        /*0020*/ 	.byte	0x00, 0x00, 0x00, 0x00


//--------------------- .nv.info._ZN7cutlass13device_kernelINS_4gemm6kernel13GemmUniversalIN4cute5tupleIJiiiiEEENS1_10collective13CollectiveMmaINS1_34MainloopSm90TmaGmmaWarpSpecializedILi3ENS5_IJNS4_1CILi4EEESB_NSA_ILi1EEEEEENS1_35KernelTmaWarpSpecializedCooperativeEEENS5_IJNSA_ILi128EEESG_NSA_ILi64EEEEEENS_6half_tENS5_IJlSC_lEEESJ_SK_NS4_8TiledMMAINS4_8MMA_AtomIJNS4_4SM904GMMA26MMA_64x128x16_F32F16F16_SSILNSO_5MajorE0ELSQ_0ELNSO_7ScaleInE1ELSR_1EEEEEENS4_6LayoutINS5_IJNSA_ILi2EEESC_SC_EEENS5_IJSC_NSA_ILi0EEESX_EEEEENS5_IJNS4_10UnderscoreES10_S10_EEEEENS4_23SM90_TMA_LOAD_MULTICASTENS4_14ComposedLayoutINS4_7SwizzleILi3ELi4ELi3EEENS4_18smem_ptr_flag_bitsILi16EEENSU_INS5_IJNSA_ILi8EEESH_EEENS5_IJSH_SC_EEEEEEEvNS4_8identityES13_S1D_vS1E_EENS_8epilogue10collective6detail29Sm90TmaWarpSpecializedAdapterINS1H_15DefaultEpilogueISJ_SK_SK_NS1G_6thread17LinearCombinationISJ_Li1EffLNS1L_9ScaleType4KindE0ELNS_15FloatRoundStyleE2ESJ_EENS1_15EpilogueDefaultEEEEEvvEEEEvNT_6ParamsE --------------------------
	.section	.nv.info._ZN7cutlass13device_kernelINS_4gemm6kernel13GemmUniversalIN4cute5tupleIJiiiiEEENS1_10collective13CollectiveMmaINS1_34MainloopSm90TmaGmmaWarpSpecializedILi3ENS5_IJNS4_1CILi4EEESB_NSA_ILi1EEEEEENS1_35KernelTmaWarpSpecializedCooperativeEEENS5_IJNSA_ILi128EEESG_NSA_ILi64EEEEEENS_6half_tENS5_IJlSC_lEEESJ_SK_NS4_8TiledMMAINS4_8MMA_AtomIJNS4_4SM904GMMA26MMA_64x128x16_F32F16F16_SSILNSO_5MajorE0ELSQ_0ELNSO_7ScaleInE1ELSR_1EEEEEENS4_6LayoutINS5_IJNSA_ILi2EEESC_SC_EEENS5_IJSC_NSA_ILi0EEESX_EEEEENS5_IJNS4_10UnderscoreES10_S10_EEEEENS4_23SM90_TMA_LOAD_MULTICASTENS4_14ComposedLayoutINS4_7SwizzleILi3ELi4ELi3EEENS4_18smem_ptr_flag_bitsILi16EEENSU_INS5_IJNSA_ILi8EEESH_EEENS5_IJSH_SC_EEEEEEEvNS4_8identityES13_S1D_vS1E_EENS_8epilogue10collective6detail29Sm90TmaWarpSpecializedAdapterINS1H_15DefaultEpilogueISJ_SK_SK_NS1G_6thread17LinearCombinationISJ_Li1EffLNS1L_9ScaleType4KindE0ELNS_15FloatRoundStyleE2ESJ_EENS1_15EpilogueDefaultEEEEEvvEEEEvNT_6ParamsE,"",@"SHT_CUDA_INFO"
	.sectionflags	@""
	.align	4


	//----- nvinfo : EIATTR_CUDA_API_VERSION
	.align		4
        /*0000*/ 	.byte	0x04, 0x37
        /*0002*/ 	.short	(.L_21 - .L_20)
.L_20:
        /*0004*/ 	.word	0x00000082


	//----- nvinfo : EIATTR_KPARAM_INFO
	.align		4
.L_21:
        /*0008*/ 	.byte	0x04, 0x17
        /*000a*/ 	.short	(.L_23 - .L_22)
.L_22:
        /*000c*/ 	.word	0x00000000
        /*0010*/ 	.short	0x0000
        /*0012*/ 	.short	0x0070
        /*0014*/ 	.byte	0x00, 0xf0, 0x01, 0x10


	//----- nvinfo : EIATTR_SPARSE_MMA_MASK
	.align		4
.L_23:
        /*0018*/ 	.byte	0x03, 0x50
        /*001a*/ 	.short	0x0000


	//----- nvinfo : EIATTR_MAXREG_COUNT
	.align		4
        /*001c*/ 	.byte	0x03, 0x1b
        /*001e*/ 	.short	0x00a8


	//----- nvinfo : EIATTR_NUM_BARRIERS
	.align		4
        /*0020*/ 	.byte	0x02, 0x4c
        /*0022*/ 	.byte	0x01
	.zero		1


	//----- nvinfo : EIATTR_EXTERNS
	.align		4
        /*0024*/ 	.byte	0x04, 0x0f
        /*0026*/ 	.short	(.L_25 - .L_24)


	//   ....[0]....
	.align		4
.L_24:
        /*0028*/ 	.word	index@(__assertfail)


	//----- nvinfo : EIATTR_MERCURY_ISA_VERSION
	.align		4
.L_25:
        /*002c*/ 	.byte	0x03, 0x5f
        /*002e*/ 	.short	0x0101


	//----- nvinfo : EIATTR_INT_WARP_WIDE_INSTR_OFFSETS
	.align		4
        /*0030*/ 	.byte	0x04, 0x31
        /*0032*/ 	.short	(.L_27 - .L_26)


	//   ....[0]....
.L_26:
        /*0034*/ 	.word	0x000004c0


	//   ....[1]....
        /*0038*/ 	.word	0x000004e0


	//   ....[2]....
        /*003c*/ 	.word	0x00000690


	//   ....[3]....
        /*0040*/ 	.word	0x00001f00


	//----- nvinfo : EIATTR_COOP_GROUP_MASK_REGIDS
	.align		4
.L_27:
        /*0044*/ 	.byte	0x04, 0x29
        /*0046*/ 	.short	(.L_29 - .L_28)


	//   ....[0]....
.L_28:
        /*0048*/ 	.word	0xffffffff


	//   ....[1]....
        /*004c*/ 	.word	0xffffffff


	//   ....[2]....
        /*0050*/ 	.word	0xffffffff


	//   ....[3]....
        /*0054*/ 	.word	0xffffffff


	//   ....[4]....
        /*0058*/ 	.word	0xffffffff


	//   ....[5]....
        /*005c*/ 	.word	0xffffffff


	//----- nvinfo : EIATTR_COOP_GROUP_INSTR_OFFSETS
	.align		4
.L_29:
        /*0060*/ 	.byte	0x04, 0x28
        /*0062*/ 	.short	(.L_31 - .L_30)


	//   ....[0]....
.L_30:
        /*0064*/ 	.word	0x00000060


	//   ....[1]....
        /*0068*/ 	.word	0x00000070


	//   ....[2]....
        /*006c*/ 	.word	0x00000130


	//   ....[3]....
        /*0070*/ 	.word	0x000002e0


	//   ....[4]....
        /*0074*/ 	.word	0x00000800


	//   ....[5]....
        /*0078*/ 	.word	0x00001480


	//----- nvinfo : EIATTR_REG_RECONFIG
	.align		4
.L_31:
        /*007c*/ 	.byte	0x01, 0x54
	.zero		2


	//----- nvinfo : EIATTR_SYSCALL_OFFSETS
	.align		4
        /*0080*/ 	.byte	0x04, 0x46
        /*0082*/ 	.short	(.L_33 - .L_32)


	//   ....[0]....
.L_32:
        /*0084*/ 	.word	0x00001670


	//----- nvinfo : EIATTR_MBARRIER_INSTR_OFFSETS
	.align		4
.L_33:
        /*0088*/ 	.byte	0x04, 0x39
        /*008a*/ 	.short	(.L_35 - .L_34)


	//   ....[0]....
.L_34:
        /*008c*/ 	.word	0x00000250
        /*0090*/ 	.word	0x000000ff
        /*0094*/ 	.word	0x00000000
        /*0098*/ 	.short	0x0100
        /*009a*/ 	.byte	0x08
	.zero		1


	//   ....[1]....
        /*009c*/ 	.word	0x00000260
        /*00a0*/ 	.word	0x000000ff
        /*00a4*/ 	.word	0x00000018
        /*00a8*/ 	.short	0x0100
        /*00aa*/ 	.byte	0x08
	.zero		1


	//   ....[2]....
        /*00ac*/ 	.word	0x00000270
        /*00b0*/ 	.word	0x000000ff
        /*00b4*/ 	.word	0x00000008
        /*00b8*/ 	.short	0x0100
        /*00ba*/ 	.byte	0x08
	.zero		1


	//   ....[3]....
        /*00bc*/ 	.word	0x00000280
        /*00c0*/ 	.word	0x000000ff
        /*00c4*/ 	.word	0x00000020
        /*00c8*/ 	.short	0x0100
        /*00ca*/ 	.byte	0x08
	.zero		1


	//   ....[4]....
        /*00cc*/ 	.word	0x00000290
        /*00d0*/ 	.word	0x000000ff
        /*00d4*/ 	.word	0x00000010
        /*00d8*/ 	.short	0x0100
        /*00da*/ 	.byte	0x08
	.zero		1


	//   ....[5]....
        /*00dc*/ 	.word	0x000002a0
        /*00e0*/ 	.word	0x000000ff
        /*00e4*/ 	.word	0x00000028
        /*00e8*/ 	.short	0x0100
        /*00ea*/ 	.byte	0x08
	.zero		1


	//   ....[6]....
        /*00ec*/ 	.word	0x00000710
        /*00f0*/ 	.word	0x000000ff
        /*00f4*/ 	.word	0x00000040
        /*00f8*/ 	.short	0x0100
        /*00fa*/ 	.byte	0x06
	.zero		1


	//   ....[7]....
        /*00fc*/ 	.word	0x000007b0
        /*0100*/ 	.word	0x000000ff
        /*0104*/ 	.word	0x00000048
        /*0108*/ 	.short	0x0100
        /*010a*/ 	.byte	0x06
	.zero		1


	//   ....[8]....
        /*010c*/ 	.word	0x00001730
        /*0110*/ 	.word	0x00000003
        /*0114*/ 	.word	0x00000000
        /*0118*/ 	.short	0x010a
        /*011a*/ 	.byte	0x3f
	.zero		1


	//   ....[9]....
        /*011c*/ 	.word	0x00001790
        /*0120*/ 	.word	0x00000003
        /*0124*/ 	.word	0x00000000
        /*0128*/ 	.short	0x010a
        /*012a*/ 	.byte	0x3f
	.zero		1


	//   ....[10]....
        /*012c*/ 	.word	0x00001b10
        /*0130*/ 	.word	0x00000005
        /*0134*/ 	.word	0x00000000
        /*0138*/ 	.short	0x010a
        /*013a*/ 	.byte	0x3f
	.zero		1


	//   ....[11]....
        /*013c*/ 	.word	0x00001b50
        /*0140*/ 	.word	0x00000005
        /*0144*/ 	.word	0x00000000
        /*0148*/ 	.short	0x010a
        /*014a*/ 	.byte	0x3f
	.zero		1


	//   ....[12]....
        /*014c*/ 	.word	0x00001db0
        /*0150*/ 	.word	0x00000004
        /*0154*/ 	.word	0x00000000
        /*0158*/ 	.short	0x0101
        /*015a*/ 	.byte	0x3f
	.zero		1


	//   ....[13]....
        /*015c*/ 	.word	0x00001fa0
        /*0160*/ 	.word	0x00000000
        /*0164*/ 	.word	0x00000000
        /*0168*/ 	.short	0x0101
        /*016a*/ 	.byte	0x3f
	.zero		1


	//   ....[14]....
        /*016c*/ 	.word	0x000071e0
        /*0170*/ 	.word	0x00000015
        /*0174*/ 	.word	0x00000018
        /*0178*/ 	.short	0x010a
        /*017a*/ 	.byte	0x3f
	.zero		1


	//   ....[15]....
        /*017c*/ 	.word	0x000075b0
        /*0180*/ 	.word	0x00000006
        /*0184*/ 	.word	0x00000048
        /*0188*/ 	.short	0x0101
        /*018a*/ 	.byte	0x3f
	.zero		1


	//   ....[16]....
        /*018c*/ 	.word	0x00007ce0
        /*0190*/ 	.word	0x00000007
        /*0194*/ 	.word	0x00000000
        /*0198*/ 	.short	0x010a
        /*019a*/ 	.byte	0x3f
	.zero		1


	//   ....[17]....
        /*019c*/ 	.word	0x00007d60
        /*01a0*/ 	.word	0x00000006
        /*01a4*/ 	.word	0x00000000
        /*01a8*/ 	.short	0x010a
        /*01aa*/ 	.byte	0x3f
	.zero		1


	//   ....[18]....
        /*01ac*/ 	.word	0x00007df0
        /*01b0*/ 	.word	0x00000003
        /*01b4*/ 	.word	0x00000000
        /*01b8*/ 	.short	0x010a
        /*01ba*/ 	.byte	0x3f
	.zero		1


	//   ....[19]....
        /*01bc*/ 	.word	0x00007e50
        /*01c0*/ 	.word	0x00000003
        /*01c4*/ 	.word	0x00000000
        /*01c8*/ 	.short	0x010a
        /*01ca*/ 	.byte	0x3f
	.zero		1


	//   ....[20]....
        /*01cc*/ 	.word	0x00007ea0
        /*01d0*/ 	.word	0x00000005
        /*01d4*/ 	.word	0x00000000
        /*01d8*/ 	.short	0x010a
        /*01da*/ 	.byte	0x3f
	.zero		1


	//   ....[21]....
        /*01dc*/ 	.word	0x00007f70
        /*01e0*/ 	.word	0x00000015
        /*01e4*/ 	.word	0x00000018
        /*01e8*/ 	.short	0x010a
        /*01ea*/ 	.byte	0x3f
	.zero		1


	//   ....[22]....
        /*01ec*/ 	.word	0x00008040
        /*01f0*/ 	.word	0x00000007
        /*01f4*/ 	.word	0x00000000
        /*01f8*/ 	.short	0x010a
        /*01fa*/ 	.byte	0x3f
	.zero		1


	//   ....[23]....
        /*01fc*/ 	.word	0x00008090
        /*0200*/ 	.word	0x00000006
        /*0204*/ 	.word	0x00000000
        /*0208*/ 	.short	0x010a
        /*020a*/ 	.byte	0x3f
	.zero		1


	//----- nvinfo : EIATTR_NUM_MBARRIERS
	.align		4
.L_35:
        /*020c*/ 	.byte	0x03, 0x38
        /*020e*/ 	.short	0x0008


	//----- nvinfo : EIATTR_EXIT_INSTR_OFFSETS
	.align		4
        /*0210*/ 	.byte	0x04, 0x1c
        /*0212*/ 	.short	(.L_37 - .L_36)


	//   ....[0]....
.L_36:
        /*0214*/ 	.word	0x000009d0


	//   ....[1]....
        /*0218*/ 	.word	0x000011e0


	//   ....[2]....
        /*021c*/ 	.word	0x00006850


	//   ....[3]....
        /*0220*/ 	.word	0x00006db0


	//   ....[4]....
        /*0224*/ 	.word	0x00007e40


	//----- nvinfo : EIATTR_MAX_THREADS
	.align		4
.L_37:
        /*0228*/ 	.byte	0x04, 0x05
        /*022a*/ 	.short	(.L_39 - .L_38)
.L_38:
        /*022c*/ 	.word	0x00000180
        /*0230*/ 	.word	0x00000001
        /*0234*/ 	.word	0x00000001


	//----- nvinfo : EIATTR_CRS_STACK_SIZE
	.align		4
.L_39:
        /*0238*/ 	.byte	0x04, 0x1e
        /*023a*/ 	.short	(.L_41 - .L_40)
.L_40:
        /*023c*/ 	.word	0x00000000


	//----- nvinfo : EIATTR_CBANK_PARAM_SIZE
	.align		4
.L_41:
        /*0240*/ 	.byte	0x03, 0x19
        /*0242*/ 	.short	0x0470


	//----- nvinfo : EIATTR_PARAM_CBANK
	.align		4
        /*0244*/ 	.byte	0x04, 0x0a
        /*0246*/ 	.short	(.L_43 - .L_42)
	.align		4
.L_42:
        /*0248*/ 	.word	index@(.nv.constant0._ZN7cutlass13device_kernelINS_4gemm6kernel13GemmUniversalIN4cute5tupleIJiiiiEEENS1_10collective13CollectiveMmaINS1_34MainloopSm90TmaGmmaWarpSpecializedILi3ENS5_IJNS4_1CILi4EEESB_NSA_ILi1EEEEEENS1_35KernelTmaWarpSpecializedCooperativeEEENS5_IJNSA_ILi128EEESG_NSA_ILi64EEEEEENS_6half_tENS5_IJlSC_lEEESJ_SK_NS4_8TiledMMAINS4_8MMA_AtomIJNS4_4SM904GMMA26MMA_64x128x16_F32F16F16_SSILNSO_5MajorE0ELSQ_0ELNSO_7ScaleInE1ELSR_1EEEEEENS4_6LayoutINS5_IJNSA_ILi2EEESC_SC_EEENS5_IJSC_NSA_ILi0EEESX_EEEEENS5_IJNS4_10UnderscoreES10_S10_EEEEENS4_23SM90_TMA_LOAD_MULTICASTENS4_14ComposedLayoutINS4_7SwizzleILi3ELi4ELi3EEENS4_18smem_ptr_flag_bitsILi16EEENSU_INS5_IJNSA_ILi8EEESH_EEENS5_IJSH_SC_EEEEEEEvNS4_8identityES13_S1D_vS1E_EENS_8epilogue10collective6detail29Sm90TmaWarpSpecializedAdapterINS1H_15DefaultEpilogueISJ_SK_SK_NS1G_6thread17LinearCombinationISJ_Li1EffLNS1L_9ScaleType4KindE0ELNS_15FloatRoundStyleE2ESJ_EENS1_15EpilogueDefaultEEEEEvvEEEEvNT_6ParamsE)
        /*024c*/ 	.short	0x0210
        /*024e*/ 	.short	0x0470


	//----- nvinfo : EIATTR_SW_WAR
	.align		4
.L_43:
        /*0250*/ 	.byte	0x04, 0x36
        /*0252*/ 	.short	(.L_45 - .L_44)
.L_44:
        /*0254*/ 	.word	0x00000008
.L_45:


//--------------------- .nv.callgraph             --------------------------
	.section	.nv.callgraph,"",@"SHT_CUDA_CALLGRAPH"
	.align	4
	.sectionentsize	8
	.align		4
        /*0000*/ 	.word	0x00000000
	.align		4
        /*0004*/ 	.word	0xffffffff
	.align		4
        /*0008*/ 	.word	index@(_ZN7cutlass13device_kernelINS_4gemm6kernel13GemmUniversalIN4cute5tupleIJiiiiEEENS1_10collective13CollectiveMmaINS1_34MainloopSm90TmaGmmaWarpSpecializedILi3ENS5_IJNS4_1CILi4EEESB_NSA_ILi1EEEEEENS1_35KernelTmaWarpSpecializedCooperativeEEENS5_IJNSA_ILi128EEESG_NSA_ILi64EEEEEENS_6half_tENS5_IJlSC_lEEESJ_SK_NS4_8TiledMMAINS4_8MMA_AtomIJNS4_4SM904GMMA26MMA_64x128x16_F32F16F16_SSILNSO_5MajorE0ELSQ_0ELNSO_7ScaleInE1ELSR_1EEEEEENS4_6LayoutINS5_IJNSA_ILi2EEESC_SC_EEENS5_IJSC_NSA_ILi0EEESX_EEEEENS5_IJNS4_10UnderscoreES10_S10_EEEEENS4_23SM90_TMA_LOAD_MULTICASTENS4_14ComposedLayoutINS4_7SwizzleILi3ELi4ELi3EEENS4_18smem_ptr_flag_bitsILi16EEENSU_INS5_IJNSA_ILi8EEESH_EEENS5_IJSH_SC_EEEEEEEvNS4_8identityES13_S1D_vS1E_EENS_8epilogue10collective6detail29Sm90TmaWarpSpecializedAdapterINS1H_15DefaultEpilogueISJ_SK_SK_NS1G_6thread17LinearCombinationISJ_Li1EffLNS1L_9ScaleType4KindE0ELNS_15FloatRoundStyleE2ESJ_EENS1_15EpilogueDefaultEEEEEvvEEEEvNT_6ParamsE)
	.align		4
        /*000c*/ 	.word	index@(__assertfail)
	.align		4
        /*0010*/ 	.word	0x00000000
	.align		4
        /*0014*/ 	.word	0xfffffffe
	.align		4
        /*0018*/ 	.word	0x00000000
	.align		4
        /*001c*/ 	.word	0xfffffffd
	.align		4
        /*0020*/ 	.word	0x00000000
	.align		4
        /*0024*/ 	.word	0xfffffffc


//--------------------- .nv.constant4             --------------------------
	.section	.nv.constant4,"a",@progbits
	.align	8
	.align		8
.nv.constant4:
        /*0000*/ 	.dword	__assertfail
	.align		8
        /*0008*/ 	.dword	__unnamed_1
	.align		8
        /*0010*/ 	.dword	_ZN40_INTERNAL_3ffee5d3_4_k_cu_4ea05a48_290604cuda3std3__45__cpo5beginE
	.align		8
        /*0018*/ 	.dword	_ZN40_INTERNAL_3ffee5d3_4_k_cu_4ea05a48_290604cuda3std3__45__cpo3endE
	.align		8
        /*0020*/ 	.dword	_ZN40_INTERNAL_3ffee5d3_4_k_cu_4ea05a48_290604cuda3std3__45__cpo6cbeginE
	.align		8
        /*0028*/ 	.dword	_ZN40_INTERNAL_3ffee5d3_4_k_cu_4ea05a48_290604cuda3std3__45__cpo4cendE
	.align		8
        /*0030*/ 	.dword	_ZN40_INTERNAL_3ffee5d3_4_k_cu_4ea05a48_290604cuda3std3__442_GLOBAL__N__3ffee5d3_4_k_cu_4ea05a48_290606ignoreE
	.align		8
        /*0038*/ 	.dword	_ZN40_INTERNAL_3ffee5d3_4_k_cu_4ea05a48_290604cuda3std3__419piecewise_constructE
	.align		8
        /*0040*/ 	.dword	_ZN40_INTERNAL_3ffee5d3_4_k_cu_4ea05a48_290604cuda3std3__48in_placeE
	.align		8
        /*0048*/ 	.dword	_ZN40_INTERNAL_3ffee5d3_4_k_cu_4ea05a48_290604cuda3std6ranges3__45__cpo4swapE
	.align		8
        /*0050*/ 	.dword	_ZN40_INTERNAL_3ffee5d3_4_k_cu_4ea05a48_290604cuda3std6ranges3__45__cpo9iter_moveE
	.align		8
        /*0058*/ 	.dword	_ZN40_INTERNAL_3ffee5d3_4_k_cu_4ea05a48_290604cute7productE
	.align		8
        /*0060*/ 	.dword	_ZN40_INTERNAL_3ffee5d3_4_k_cu_4ea05a48_290604cute1_E
	.align		8
        /*0068*/ 	.dword	$str$22
	.align		8
        /*0070*/ 	.dword	$str$23


//--------------------- .text._ZN7cutlass13device_kernelINS_4gemm6kernel13GemmUniversalIN4cute5tupleIJiiiiEEENS1_10collective13CollectiveMmaINS1_34MainloopSm90TmaGmmaWarpSpecializedILi3ENS5_IJNS4_1CILi4EEESB_NSA_ILi1EEEEEENS1_35KernelTmaWarpSpecializedCooperativeEEENS5_IJNSA_ILi128EEESG_NSA_ILi64EEEEEENS_6half_tENS5_IJlSC_lEEESJ_SK_NS4_8TiledMMAINS4_8MMA_AtomIJNS4_4SM904GMMA26MMA_64x128x16_F32F16F16_SSILNSO_5MajorE0ELSQ_0ELNSO_7ScaleInE1ELSR_1EEEEEENS4_6LayoutINS5_IJNSA_ILi2EEESC_SC_EEENS5_IJSC_NSA_ILi0EEESX_EEEEENS5_IJNS4_10UnderscoreES10_S10_EEEEENS4_23SM90_TMA_LOAD_MULTICASTENS4_14ComposedLayoutINS4_7SwizzleILi3ELi4ELi3EEENS4_18smem_ptr_flag_bitsILi16EEENSU_INS5_IJNSA_ILi8EEESH_EEENS5_IJSH_SC_EEEEEEEvNS4_8identityES13_S1D_vS1E_EENS_8epilogue10collective6detail29Sm90TmaWarpSpecializedAdapterINS1H_15DefaultEpilogueISJ_SK_SK_NS1G_6thread17LinearCombinationISJ_Li1EffLNS1L_9ScaleType4KindE0ELNS_15FloatRoundStyleE2ESJ_EENS1_15EpilogueDefaultEEEEEvvEEEEvNT_6ParamsE --------------------------
	.section	.text._ZN7cutlass13device_kernelINS_4gemm6kernel13GemmUniversalIN4cute5tupleIJiiiiEEENS1_10collective13CollectiveMmaINS1_34MainloopSm90TmaGmmaWarpSpecializedILi3ENS5_IJNS4_1CILi4EEESB_NSA_ILi1EEEEEENS1_35KernelTmaWarpSpecializedCooperativeEEENS5_IJNSA_ILi128EEESG_NSA_ILi64EEEEEENS_6half_tENS5_IJlSC_lEEESJ_SK_NS4_8TiledMMAINS4_8MMA_AtomIJNS4_4SM904GMMA26MMA_64x128x16_F32F16F16_SSILNSO_5MajorE0ELSQ_0ELNSO_7ScaleInE1ELSR_1EEEEEENS4_6LayoutINS5_IJNSA_ILi2EEESC_SC_EEENS5_IJSC_NSA_ILi0EEESX_EEEEENS5_IJNS4_10UnderscoreES10_S10_EEEEENS4_23SM90_TMA_LOAD_MULTICASTENS4_14ComposedLayoutINS4_7SwizzleILi3ELi4ELi3EEENS4_18smem_ptr_flag_bitsILi16EEENSU_INS5_IJNSA_ILi8EEESH_EEENS5_IJSH_SC_EEEEEEEvNS4_8identityES13_S1D_vS1E_EENS_8epilogue10collective6detail29Sm90TmaWarpSpecializedAdapterINS1H_15DefaultEpilogueISJ_SK_SK_NS1G_6thread17LinearCombinationISJ_Li1EffLNS1L_9ScaleType4KindE0ELNS_15FloatRoundStyleE2ESJ_EENS1_15EpilogueDefaultEEEEEvvEEEEvNT_6ParamsE,"ax",@progbits
	.align	128
.text._ZN7cutlass13device_kernelINS_4gemm6kernel13GemmUniversalIN4cute5tupleIJiiiiEEENS1_10collective13CollectiveMmaINS1_34MainloopSm90TmaGmmaWarpSpecializedILi3ENS5_IJNS4_1CILi4EEESB_NSA_ILi1EEEEEENS1_35KernelTmaWarpSpecializedCooperativeEEENS5_IJNSA_ILi128EEESG_NSA_ILi64EEEEEENS_6half_tENS5_IJlSC_lEEESJ_SK_NS4_8TiledMMAINS4_8MMA_AtomIJNS4_4SM904GMMA26MMA_64x128x16_F32F16F16_SSILNSO_5MajorE0ELSQ_0ELNSO_7ScaleInE1ELSR_1EEEEEENS4_6LayoutINS5_IJNSA_ILi2EEESC_SC_EEENS5_IJSC_NSA_ILi0EEESX_EEEEENS5_IJNS4_10UnderscoreES10_S10_EEEEENS4_23SM90_TMA_LOAD_MULTICASTENS4_14ComposedLayoutINS4_7SwizzleILi3ELi4ELi3EEENS4_18smem_ptr_flag_bitsILi16EEENSU_INS5_IJNSA_ILi8EEESH_EEENS5_IJSH_SC_EEEEEEEvNS4_8identityES13_S1D_vS1E_EENS_8epilogue10collective6detail29Sm90TmaWarpSpecializedAdapterINS1H_15DefaultEpilogueISJ_SK_SK_NS1G_6thread17LinearCombinationISJ_Li1EffLNS1L_9ScaleType4KindE0ELNS_15FloatRoundStyleE2ESJ_EENS1_15EpilogueDefaultEEEEEvvEEEEvNT_6ParamsE:
        .type           _ZN7cutlass13device_kernelINS_4gemm6kernel13GemmUniversalIN4cute5tupleIJiiiiEEENS1_10collective13CollectiveMmaINS1_34MainloopSm90TmaGmmaWarpSpecializedILi3ENS5_IJNS4_1CILi4EEESB_NSA_ILi1EEEEEENS1_35KernelTmaWarpSpecializedCooperativeEEENS5_IJNSA_ILi128EEESG_NSA_ILi64EEEEEENS_6half_tENS5_IJlSC_lEEESJ_SK_NS4_8TiledMMAINS4_8MMA_AtomIJNS4_4SM904GMMA26MMA_64x128x16_F32F16F16_SSILNSO_5MajorE0ELSQ_0ELNSO_7ScaleInE1ELSR_1EEEEEENS4_6LayoutINS5_IJNSA_ILi2EEESC_SC_EEENS5_IJSC_NSA_ILi0EEESX_EEEEENS5_IJNS4_10UnderscoreES10_S10_EEEEENS4_23SM90_TMA_LOAD_MULTICASTENS4_14ComposedLayoutINS4_7SwizzleILi3ELi4ELi3EEENS4_18smem_ptr_flag_bitsILi16EEENSU_INS5_IJNSA_ILi8EEESH_EEENS5_IJSH_SC_EEEEEEEvNS4_8identityES13_S1D_vS1E_EENS_8epilogue10collective6detail29Sm90TmaWarpSpecializedAdapterINS1H_15DefaultEpilogueISJ_SK_SK_NS1G_6thread17LinearCombinationISJ_Li1EffLNS1L_9ScaleType4KindE0ELNS_15FloatRoundStyleE2ESJ_EENS1_15EpilogueDefaultEEEEEvvEEEEvNT_6ParamsE,@function
        .size           _ZN7cutlass13device_kernelINS_4gemm6kernel13GemmUniversalIN4cute5tupleIJiiiiEEENS1_10collective13CollectiveMmaINS1_34MainloopSm90TmaGmmaWarpSpecializedILi3ENS5_IJNS4_1CILi4EEESB_NSA_ILi1EEEEEENS1_35KernelTmaWarpSpecializedCooperativeEEENS5_IJNSA_ILi128EEESG_NSA_ILi64EEEEEENS_6half_tENS5_IJlSC_lEEESJ_SK_NS4_8TiledMMAINS4_8MMA_AtomIJNS4_4SM904GMMA26MMA_64x128x16_F32F16F16_SSILNSO_5MajorE0ELSQ_0ELNSO_7ScaleInE1ELSR_1EEEEEENS4_6LayoutINS5_IJNSA_ILi2EEESC_SC_EEENS5_IJSC_NSA_ILi0EEESX_EEEEENS5_IJNS4_10UnderscoreES10_S10_EEEEENS4_23SM90_TMA_LOAD_MULTICASTENS4_14ComposedLayoutINS4_7SwizzleILi3ELi4ELi3EEENS4_18smem_ptr_flag_bitsILi16EEENSU_INS5_IJNSA_ILi8EEESH_EEENS5_IJSH_SC_EEEEEEEvNS4_8identityES13_S1D_vS1E_EENS_8epilogue10collective6detail29Sm90TmaWarpSpecializedAdapterINS1H_15DefaultEpilogueISJ_SK_SK_NS1G_6thread17LinearCombinationISJ_Li1EffLNS1L_9ScaleType4KindE0ELNS_15FloatRoundStyleE2ESJ_EENS1_15EpilogueDefaultEEEEEvvEEEEvNT_6ParamsE,(.L_x_195 - _ZN7cutlass13device_kernelINS_4gemm6kernel13GemmUniversalIN4cute5tupleIJiiiiEEENS1_10collective13CollectiveMmaINS1_34MainloopSm90TmaGmmaWarpSpecializedILi3ENS5_IJNS4_1CILi4EEESB_NSA_ILi1EEEEEENS1_35KernelTmaWarpSpecializedCooperativeEEENS5_IJNSA_ILi128EEESG_NSA_ILi64EEEEEENS_6half_tENS5_IJlSC_lEEESJ_SK_NS4_8TiledMMAINS4_8MMA_AtomIJNS4_4SM904GMMA26MMA_64x128x16_F32F16F16_SSILNSO_5MajorE0ELSQ_0ELNSO_7ScaleInE1ELSR_1EEEEEENS4_6LayoutINS5_IJNSA_ILi2EEESC_SC_EEENS5_IJSC_NSA_ILi0EEESX_EEEEENS5_IJNS4_10UnderscoreES10_S10_EEEEENS4_23SM90_TMA_LOAD_MULTICASTENS4_14ComposedLayoutINS4_7SwizzleILi3ELi4ELi3EEENS4_18smem_ptr_flag_bitsILi16EEENSU_INS5_IJNSA_ILi8EEESH_EEENS5_IJSH_SC_EEEEEEEvNS4_8identityES13_S1D_vS1E_EENS_8epilogue10collective6detail29Sm90TmaWarpSpecializedAdapterINS1H_15DefaultEpilogueISJ_SK_SK_NS1G_6thread17LinearCombinationISJ_Li1EffLNS1L_9ScaleType4KindE0ELNS_15FloatRoundStyleE2ESJ_EENS1_15EpilogueDefaultEEEEEvvEEEEvNT_6ParamsE)
        .other          _ZN7cutlass13device_kernelINS_4gemm6kernel13GemmUniversalIN4cute5tupleIJiiiiEEENS1_10collective13CollectiveMmaINS1_34MainloopSm90TmaGmmaWarpSpecializedILi3ENS5_IJNS4_1CILi4EEESB_NSA_ILi1EEEEEENS1_35KernelTmaWarpSpecializedCooperativeEEENS5_IJNSA_ILi128EEESG_NSA_ILi64EEEEEENS_6half_tENS5_IJlSC_lEEESJ_SK_NS4_8TiledMMAINS4_8MMA_AtomIJNS4_4SM904GMMA26MMA_64x128x16_F32F16F16_SSILNSO_5MajorE0ELSQ_0ELNSO_7ScaleInE1ELSR_1EEEEEENS4_6LayoutINS5_IJNSA_ILi2EEESC_SC_EEENS5_IJSC_NSA_ILi0EEESX_EEEEENS5_IJNS4_10UnderscoreES10_S10_EEEEENS4_23SM90_TMA_LOAD_MULTICASTENS4_14ComposedLayoutINS4_7SwizzleILi3ELi4ELi3EEENS4_18smem_ptr_flag_bitsILi16EEENSU_INS5_IJNSA_ILi8EEESH_EEENS5_IJSH_SC_EEEEEEEvNS4_8identityES13_S1D_vS1E_EENS_8epilogue10collective6detail29Sm90TmaWarpSpecializedAdapterINS1H_15DefaultEpilogueISJ_SK_SK_NS1G_6thread17LinearCombinationISJ_Li1EffLNS1L_9ScaleType4KindE0ELNS_15FloatRoundStyleE2ESJ_EENS1_15EpilogueDefaultEEEEEvvEEEEvNT_6ParamsE,@"STO_CUDA_ENTRY STV_DEFAULT"
_ZN7cutlass13device_kernelINS_4gemm6kernel13GemmUniversalIN4cute5tupleIJiiiiEEENS1_10collective13CollectiveMmaINS1_34MainloopSm90TmaGmmaWarpSpecializedILi3ENS5_IJNS4_1CILi4EEESB_NSA_ILi1EEEEEENS1_35KernelTmaWarpSpecializedCooperativeEEENS5_IJNSA_ILi128EEESG_NSA_ILi64EEEEEENS_6half_tENS5_IJlSC_lEEESJ_SK_NS4_8TiledMMAINS4_8MMA_AtomIJNS4_4SM904GMMA26MMA_64x128x16_F32F16F16_SSILNSO_5MajorE0ELSQ_0ELNSO_7ScaleInE1ELSR_1EEEEEENS4_6LayoutINS5_IJNSA_ILi2EEESC_SC_EEENS5_IJSC_NSA_ILi0EEESX_EEEEENS5_IJNS4_10UnderscoreES10_S10_EEEEENS4_23SM90_TMA_LOAD_MULTICASTENS4_14ComposedLayoutINS4_7SwizzleILi3ELi4ELi3EEENS4_18smem_ptr_flag_bitsILi16EEENSU_INS5_IJNSA_ILi8EEESH_EEENS5_IJSH_SC_EEEEEEEvNS4_8identityES13_S1D_vS1E_EENS_8epilogue10collective6detail29Sm90TmaWarpSpecializedAdapterINS1H_15DefaultEpilogueISJ_SK_SK_NS1G_6thread17LinearCombinationISJ_Li1EffLNS1L_9ScaleType4KindE0ELNS_15FloatRoundStyleE2ESJ_EENS1_15EpilogueDefaultEEEEEvvEEEEvNT_6ParamsE:
[----:B------:R-:W0:Y:S01]  /*0000*/  LDC R1, c[0x0][0x28] ;  /* 0x00000a00ff017b82 */ /* 0x000e220000000800 */
[----:B------:R-:W1:Y:S01]  /*0010*/  S2R R95, SR_TID.X ;  /* 0x00000000005f7919 */ /* 0x000e620000002100 */
[----:B------:R-:W-:Y:S01]  /*0020*/  ELECT P0, URZ, PT ;  /* 0x00000000003f782f */ /* 0x000fe20003800000 */
[----:B------:R-:W-:Y:S01]  /*0030*/  BSSY B0, `(.L_x_0) ;  /* 0x000000f000007945 */ /* 0x000fe20003800000 */
[--C-:B-1----:R-:W-:Y:S02]  /*0040*/  SHF.R.U32.HI R0, RZ, 0x5, R95.reuse ;  /* 0x00000005ff007819 */ /* 0x102fe4000001165f */
[----:B------:R-:W-:-:S03]  /*0050*/  SHF.R.U32.HI R7, RZ, 0x7, R95 ;  /* 0x00000007ff077819 */ /* 0x000fc6000001165f */
[----:B------:R-:W1:Y:S04]  /*0060*/  SHFL.IDX PT, R3, R0, RZ, 0x1f ;  /* 0x00001fff00037589 */ /* 0x000e6800000e0000 */
[----:B------:R2:W3:Y:S01]  /*0070*/  SHFL.IDX PT, R2, R7, RZ, 0x1f ;  /* 0x00001fff07027589 */ /* 0x0004e200000e0000 */
[----:B-1----:R-:W-:-:S13]  /*0080*/  ISETP.NE.OR P0, PT, R3, RZ, !P0 ;  /* 0x000000ff0300720c */ /* 0x002fda0004705670 */
[----:B0-23--:R-:W-:Y:S05]  /*0090*/  @P0 BRA `(.L_x_1) ;  /* 0x0000000000200947 */ /* 0x00dfea0003800000 */
[----:B------:R-:W-:Y:S02]  /*00a0*/  ULDC.64 UR4, c[0x0][0x198] ;  /* 0x0000660000047ab9 */ /* 0x000fe40000000a00 */
[----:B------:R-:W-:Y:S02]  /*00b0*/  UIADD3 UR6, UP0, UR4, 0xf0, URZ ;  /* 0x000000f004067890 */ /* 0x000fe4000ff1e03f */
[----:B------:R-:W-:Y:S02]  /*00c0*/  UIADD3 UR4, UP1, UR4, 0x1f0, URZ ;  /* 0x000001f004047890 */ /* 0x000fe4000ff3e03f */
[----:B------:R-:W-:Y:S02]  /*00d0*/  UIADD3.X UR7, URZ, UR5, URZ, UP0, !UPT ;  /* 0x000000053f077290 */ /* 0x000fe400087fe43f */
[----:B------:R-:W-:-:S07]  /*00e0*/  UIADD3.X UR5, URZ, UR5, URZ, UP1, !UPT ;  /* 0x000000053f057290 */ /* 0x000fce0008ffe43f */
[----:B------:R0:W-:Y:S02]  /*00f0*/  UTMACCTL.PF [UR6] ;  /* 0x00000000060079b9 */ /* 0x0001e40008040000 */
[----:B------:R0:W-:Y:S02]  /*0100*/  UTMACCTL.PF [UR4] ;  /* 0x00000000040079b9 */ /* 0x0001e40008040000 */
[----:B0-----:R-:W-:Y:S01]  /*0110*/  NOP ;  /* 0x0000000000007918 */ /* 0x001fe20000000000 */
.L_x_1:
[----:B------:R-:W-:Y:S05]  /*0120*/  BSYNC B0 ;  /* 0x0000000000007941 */ /* 0x000fea0003800000 */
.L_x_0:
[----:B------:R-:W0:Y:S01]  /*0130*/  SHFL.IDX PT, R5, R0, RZ, 0x1f ;  /* 0x00001fff00057589 */ /* 0x000e2200000e0000 */
[----:B------:R-:W-:-:S04]  /*0140*/  SHF.R.S32.HI R4, RZ, 0x1f, R95 ;  /* 0x0000001fff047819 */ /* 0x000fc8000001145f */
[----:B------:R-:W-:Y:S02]  /*0150*/  LEA.HI R4, R4, R95, RZ, 0x7 ;  /* 0x0000005f04047211 */ /* 0x000fe400078f38ff */
[----:B0-----:R-:W-:-:S13]  /*0160*/  ISETP.NE.AND P0, PT, R5, RZ, PT ;  /* 0x000000ff0500720c */ /* 0x001fda0003f05270 */
[----:B------:R-:W-:Y:S05]  /*0170*/  @P0 BRA `(.L_x_2) ;  /* 0x0000000000500947 */ /* 0x000fea0003800000 */
[----:B------:R-:W0:Y:S01]  /*0180*/  S2UR UR8, SR_CgaCtaId ;  /* 0x00000000000879c3 */ /* 0x000e220000008800 */
[----:B------:R-:W-:Y:S01]  /*0190*/  UMOV UR4, 0x400 ;  /* 0x0000040000047882 */ /* 0x000fe20000000000 */
[----:B------:R-:W-:Y:S01]  /*01a0*/  UMOV UR5, 0x1 ;  /* 0x0000000100057882 */ /* 0x000fe20000000000 */
[----:B------:R-:W-:Y:S01]  /*01b0*/  UMOV UR6, 0xe ;  /* 0x0000000e00067882 */ /* 0x000fe20000000000 */
[----:B------:R-:W-:Y:S01]  /*01c0*/  ELECT P0, URZ, PT ;  /* 0x00000000003f782f */ /* 0x000fe20003800000 */
[----:B------:R-:W-:-:S04]  /*01d0*/  UIADD3 UR6, -UR6, 0x100000, URZ ;  /* 0x0010000006067890 */ /* 0x000fc8000fffe13f */
[----:B------:R-:W-:Y:S02]  /*01e0*/  USHF.L.U32 UR7, UR6, 0xb, URZ ;  /* 0x0000000b06077899 */ /* 0x000fe4000800063f */
[----:B------:R-:W-:Y:S02]  /*01f0*/  USHF.L.U32 UR6, UR6, 0x1, URZ ;  /* 0x0000000106067899 */ /* 0x000fe4000800063f */
[----:B0-----:R-:W-:Y:S02]  /*0200*/  ULEA UR8, UR8, UR4, 0x18 ;  /* 0x0000000408087291 */ /* 0x001fe4000f8ec03f */
[----:B------:R-:W-:-:S04]  /*0210*/  UIADD3 UR4, -UR5, 0x100000, URZ ;  /* 0x0010000005047890 */ /* 0x000fc8000fffe13f */
[----:B------:R-:W-:Y:S02]  /*0220*/  USHF.L.U32 UR5, UR4, 0xb, URZ ;  /* 0x0000000b04057899 */ /* 0x000fe4000800063f */
[----:B------:R-:W-:Y:S01]  /*0230*/  USHF.L.U32 UR4, UR4, 0x1, URZ ;  /* 0x0000000104047899 */ /* 0x000fe2000800063f */
[----:B------:R-:W0:Y:S11]  /*0240*/  FENCE.VIEW.ASYNC.S ;  /* 0x00000000000073c6 */ /* 0x000e360000000000 */
[----:B0-----:R0:W1:Y:S01]  /*0250*/  SYNCS.EXCH.64 URZ, [UR8], UR4 ;  /* 0x00000004083f75b2 */ /* 0x0010620008000100 */
[----:B------:R0:W2:Y:S01]  /*0260*/  SYNCS.EXCH.64 URZ, [UR8+0x18], UR6 ;  /* 0x00001806083f75b2 */ /* 0x0000a20008000100 */
[----:B------:R0:W3:Y:S01]  /*0270*/  SYNCS.EXCH.64 URZ, [UR8+0x8], UR4 ;  /* 0x00000804083f75b2 */ /* 0x0000e20008000100 */
[----:B------:R0:W4:Y:S01]  /*0280*/  SYNCS.EXCH.64 URZ, [UR8+0x20], UR6 ;  /* 0x00002006083f75b2 */ /* 0x0001220008000100 */
[----:B------:R0:W0:Y:S01]  /*0290*/  SYNCS.EXCH.64 URZ, [UR8+0x10], UR4 ;  /* 0x00001004083f75b2 */ /* 0x0000220008000100 */
[----:B------:R0:W0:Y:S01]  /*02a0*/  SYNCS.EXCH.64 URZ, [UR8+0x28], UR6 ;  /* 0x00002806083f75b2 */ /* 0x0000220008000100 */
[----:B------:R-:W-:Y:S01]  /*02b0*/  NOP ;  /* 0x0000000000007918 */ /* 0x000fe20000000000 */
.L_x_2:
[----:B0-----:R-:W0:Y:S01]  /*02c0*/  S2UR UR8, SR_CTAID.X ;  /* 0x00000000000879c3 */ /* 0x001e220000002500 */
[----:B------:R-:W-:Y:S01]  /*02d0*/  LOP3.LUT R4, R4, 0xffffff80, RZ, 0xc0, !PT ;  /* 0xffffff8004047812 */ /* 0x000fe200078ec0ff */
[----:B------:R-:W5:Y:S01]  /*02e0*/  SHFL.IDX PT, R0, R0, RZ, 0x1f ;  /* 0x00001fff00007589 */ /* 0x000f6200000e0000 */
[----:B------:R-:W-:Y:S01]  /*02f0*/  SHF.R.S32.HI R10, RZ, 0x1f, R5 ;  /* 0x0000001fff0a7819 */ /* 0x000fe20000011405 */
[----:B------:R-:W-:Y:S01]  /*0300*/  ULDC UR4, c[0x0][0x150] ;  /* 0x0000540000047ab9 */ /* 0x000fe20000000800 */
[----:B------:R-:W-:Y:S01]  /*0310*/  ELECT P0, URZ, PT ;  /* 0x00000000003f782f */ /* 0x000fe20003800000 */
[----:B------:R-:W-:Y:S01]  /*0320*/  IMAD.IADD R8, R95, 0x1, -R4 ;  /* 0x000000015f087824 */ /* 0x000fe200078e0a04 */
[----:B------:R-:W-:Y:S01]  /*0330*/  LEA.HI R10, R10, R5, RZ, 0x2 ;  /* 0x000000050a0a7211 */ /* 0x000fe200078f10ff */
[----:B------:R-:W1:Y:S01]  /*0340*/  S2R R4, SR_CTAID.Y ;  /* 0x0000000000047919 */ /* 0x000e620000002600 */
[----:B------:R-:W2:Y:S01]  /*0350*/  LDC R12, c[0x0][0x144] ;  /* 0x00005100ff0c7b82 */ /* 0x000ea20000000800 */
[----:B------:R-:W-:Y:S01]  /*0360*/  NOP ;  /* 0x0000000000007918 */ /* 0x000fe20000000000 */
[----:B------:R-:W-:Y:S01]  /*0370*/  SHF.R.S32.HI R9, RZ, 0x1f, R8 ;  /* 0x0000001fff097819 */ /* 0x000fe20000011408 */
[----:B------:R-:W-:Y:S01]  /*0380*/  NOP ;  /* 0x0000000000007918 */ /* 0x000fe20000000000 */
[----:B------:R-:W-:Y:S01]  /*0390*/  LOP3.LUT R10, R10, 0x3ffffffc, RZ, 0xc0, !PT ;  /* 0x3ffffffc0a0a7812 */ /* 0x000fe200078ec0ff */
[----:B------:R-:W-:Y:S01]  /*03a0*/  IMAD.MOV.U32 R22, RZ, RZ, 0x1 ;  /* 0x00000001ff167424 */ /* 0x000fe200078e00ff */
[----:B------:R-:W-:-:S02]  /*03b0*/  LEA.HI R9, R9, R8, RZ, 0x3 ;  /* 0x0000000809097211 */ /* 0x000fc400078f18ff */
[----:B------:R-:W3:Y:S01]  /*03c0*/  LDC R13, c[0x0][0x140] ;  /* 0x00005000ff0d7b82 */ /* 0x000ee20000000800 */
[----:B------:R-:W-:Y:S01]  /*03d0*/  IMAD.IADD R10, R5, 0x1, -R10 ;  /* 0x00000001050a7824 */ /* 0x000fe200078e0a0a */
[--C-:B------:R-:W-:Y:S02]  /*03e0*/  SHF.R.S32.HI R6, RZ, 0x3, R9.reuse ;  /* 0x00000003ff067819 */ /* 0x100fe40000011409 */
[----:B------:R-:W-:Y:S02]  /*03f0*/  SHF.R.S32.HI R9, RZ, 0x1f, R9 ;  /* 0x0000001fff097819 */ /* 0x000fe40000011409 */
[----:B------:R-:W-:Y:S02]  /*0400*/  ISETP.NE.AND P3, PT, R2, RZ, PT ;  /* 0x000000ff0200720c */ /* 0x000fe40003f65270 */
[----:B0-----:R-:W-:Y:S02]  /*0410*/  I2FP.F32.U32 R11, UR8 ;  /* 0x00000008000b7c45 */ /* 0x001fe40008201000 */
[----:B------:R-:W-:-:S02]  /*0420*/  LEA.HI R9, R9, R6, RZ, 0x2 ;  /* 0x0000000609097211 */ /* 0x000fc400078f10ff */
[----:B-----5:R-:W-:Y:S01]  /*0430*/  ISETP.NE.OR P0, PT, R0, RZ, !P0 ;  /* 0x000000ff0000720c */ /* 0x020fe20004705670 */
[----:B------:R-:W-:Y:S01]  /*0440*/  FMUL R11, R11, UR4 ;  /* 0x000000040b0b7c20 */ /* 0x000fe20008400000 */
[----:B------:R-:W-:Y:S01]  /*0450*/  LOP3.LUT R9, R9, 0xfffffffc, RZ, 0xc0, !PT ;  /* 0xfffffffc09097812 */ /* 0x000fe200078ec0ff */
[----:B------:R-:W-:Y:S01]  /*0460*/  ULDC UR4, c[0x0][0x154] ;  /* 0x0000550000047ab9 */ /* 0x000fe20000000800 */
[----:B------:R-:W-:-:S03]  /*0470*/  SHF.R.S32.HI R0, RZ, 0x1f, R3 ;  /* 0x0000001fff007819 */ /* 0x000fc60000011403 */
[----:B------:R-:W0:Y:S01]  /*0480*/  F2I.U32.TRUNC.NTZ R11, R11 ;  /* 0x0000000b000b7305 */ /* 0x000e22000020f000 */
[----:B------:R-:W-:Y:S01]  /*0490*/  IMAD.IADD R9, R6, 0x1, -R9 ;  /* 0x0000000106097824 */ /* 0x000fe200078e0a09 */
[----:B------:R-:W-:-:S03]  /*04a0*/  LEA.HI R0, R0, R3, RZ, 0x2 ;  /* 0x0000000300007211 */ /* 0x000fc600078f10ff */
[----:B------:R-:W-:Y:S01]  /*04b0*/  IMAD R10, R10, 0x4, R9 ;  /* 0x000000040a0a7824 */ /* 0x000fe200078e0209 */
[----:B------:R-:W-:Y:S01]  /*04c0*/  VOTEU.ALL UP0, P0 ;  /* 0x00000000003f7886 */ /* 0x000fe20000000000 */
[----:B------:R-:W-:Y:S01]  /*04d0*/  LOP3.LUT R0, R0, 0xfffffffc, RZ, 0xc0, !PT ;  /* 0xfffffffc00007812 */ /* 0x000fe200078ec0ff */
[----:B------:R-:W-:Y:S01]  /*04e0*/  VOTEU.ALL UP1, P0 ;  /* 0x00000000003f7886 */ /* 0x000fe20000020000 */
[C---:B------:R-:W-:Y:S01]  /*04f0*/  IMAD.SHL.U32 R19, R10.reuse, 0x4, RZ ;  /* 0x000000040a137824 */ /* 0x040fe200078e00ff */
[----:B------:R-:W-:Y:S01]  /*0500*/  SHF.R.S32.HI R9, RZ, 0x1f, R10 ;  /* 0x0000001fff097819 */ /* 0x000fe2000001140a */
[----:B------:R-:W5:Y:S01]  /*0510*/  @!UP0 S2UR UR7, SR_CgaCtaId ;  /* 0x00000000000789c3 */ /* 0x000f620000008800 */
[----:B------:R-:W-:Y:S01]  /*0520*/  IMAD.IADD R3, R3, 0x1, -R0 ;  /* 0x0000000103037824 */ /* 0x000fe200078e0a00 */
[----:B------:R-:W-:Y:S01]  /*0530*/  @!UP0 UMOV UR6, 0x400 ;  /* 0x0000040000068882 */ /* 0x000fe20000000000 */
[----:B------:R-:W-:Y:S01]  /*0540*/  LEA.HI R9, R9, R10, RZ, 0x2 ;  /* 0x0000000a09097211 */ /* 0x000fe200078f10ff */
[----:B0-----:R-:W-:Y:S01]  /*0550*/  IMAD.MOV R15, RZ, RZ, -R11 ;  /* 0x000000ffff0f7224 */ /* 0x001fe200078e0a0b */
[----:B------:R-:W-:-:S02]  /*0560*/  LOP3.LUT R19, R10, 0xc, R19, 0x78, !PT ;  /* 0x0000000c0a137812 */ /* 0x000fc400078e7813 */
[----:B------:R-:W-:Y:S01]  /*0570*/  LOP3.LUT R11, R9, 0xfffffffc, RZ, 0xc0, !PT ;  /* 0xfffffffc090b7812 */ /* 0x000fe200078ec0ff */
[----:B--2---:R-:W-:Y:S01]  /*0580*/  IMAD R6, R12, R15, UR8 ;  /* 0x000000080c067e24 */ /* 0x004fe2000f8e020f */
[----:B-1----:R-:W-:Y:S01]  /*0590*/  I2FP.F32.U32 R12, R4 ;  /* 0x00000004000c7245 */ /* 0x002fe20000201000 */
[----:B------:R-:W0:Y:S01]  /*05a0*/  LDC R9, c[0x0][0x148] ;  /* 0x00005200ff097b82 */ /* 0x000e220000000800 */
[----:B------:R-:W-:Y:S01]  /*05b0*/  ISETP.NE.AND P1, PT, R3, 0x3, PT ;  /* 0x000000030300780c */ /* 0x000fe20003f25270 */
[----:B------:R-:W-:Y:S01]  /*05c0*/  IMAD.IADD R11, R10, 0x1, -R11 ;  /* 0x000000010a0b7824 */ /* 0x000fe200078e0a0b */
[----:B---3--:R-:W-:Y:S01]  /*05d0*/  ISETP.EQ.U32.AND P2, PT, R13, 0x1, PT ;  /* 0x000000010d00780c */ /* 0x008fe20003f42070 */
[----:B------:R-:W-:Y:S01]  /*05e0*/  FMUL R12, R12, UR4 ;  /* 0x000000040c0c7c20 */ /* 0x000fe20008400000 */
[----:B------:R-:W-:Y:S01]  /*05f0*/  UMOV UR4, 0x20 ;  /* 0x0000002000047882 */ /* 0x000fe20000000000 */
[----:B------:R-:W-:Y:S01]  /*0600*/  ISETP.EQ.OR P1, PT, R3, RZ, !P1 ;  /* 0x000000ff0300720c */ /* 0x000fe20004f22670 */
[----:B------:R-:W-:-:S04]  /*0610*/  @!UP0 UIADD3 UR4, -UR4, 0x100000, URZ ;  /* 0x0010000004048890 */ /* 0x000fc8000fffe13f */
[----:B------:R-:W-:Y:S02]  /*0620*/  @!UP0 USHF.L.U32 UR5, UR4, 0xb, URZ ;  /* 0x0000000b04058899 */ /* 0x000fe4000800063f */
[----:B------:R-:W-:Y:S01]  /*0630*/  @!UP0 USHF.L.U32 UR4, UR4, 0x1, URZ ;  /* 0x0000000104048899 */ /* 0x000fe2000800063f */
[----:B------:R-:W-:Y:S01]  /*0640*/  ISETP.NE.AND P4, PT, R11, R6, PT ;  /* 0x000000060b00720c */ /* 0x000fe20003f85270 */
[----:B------:R-:W1:Y:S01]  /*0650*/  F2I.U32.TRUNC.NTZ R12, R12 ;  /* 0x0000000c000c7305 */ /* 0x000e62000020f000 */
[----:B------:R-:W-:Y:S01]  /*0660*/  ISETP.EQ.AND P1, PT, R2, RZ, P1 ;  /* 0x000000ff0200720c */ /* 0x000fe20000f22270 */
[----:B-----5:R-:W-:-:S03]  /*0670*/  @!UP0 ULEA UR6, UR7, UR6, 0x18 ;  /* 0x0000000607068291 */ /* 0x020fc6000f8ec03f */
[----:B------:R-:W-:Y:S01]  /*0680*/  SEL R18, RZ, 0x1, !P1 ;  /* 0x00000001ff127807 */ /* 0x000fe20004800000 */
[----:B------:R-:W-:Y:S01]  /*0690*/  VOTEU.ALL UP0, P0 ;  /* 0x00000000003f7886 */ /* 0x000fe20000000000 */
[----:B------:R-:W-:Y:S01]  /*06a0*/  LOP3.LUT P0, RZ, R8, 0x7, RZ, 0xc0, !PT ;  /* 0x0000000708ff7812 */ /* 0x000fe2000780c0ff */
[----:B------:R-:W-:-:S04]  /*06b0*/  VIADD R8, R2, 0xffffffff ;  /* 0xffffffff02087836 */ /* 0x000fc80000000000 */
[----:B------:R-:W-:Y:S02]  /*06c0*/  @P4 SHF.R.S32.HI R0, RZ, 0x1f, R19 ;  /* 0x0000001fff004819 */ /* 0x000fe40000011413 */
[----:B------:R-:W-:Y:S01]  /*06d0*/  ISETP.LT.U32.AND P0, PT, R19, 0x10, !P0 ;  /* 0x000000101300780c */ /* 0x000fe20004701070 */
[----:B-1----:R-:W-:Y:S01]  /*06e0*/  IMAD.MOV R23, RZ, RZ, -R12 ;  /* 0x000000ffff177224 */ /* 0x002fe200078e0a0c */
[----:B------:R-:W-:Y:S01]  /*06f0*/  @P4 LEA.HI R0, R0, R19, RZ, 0x2 ;  /* 0x0000001300004211 */ /* 0x000fe200078f10ff */
[----:B------:R-:W1:Y:S02]  /*0700*/  FENCE.VIEW.ASYNC.S ;  /* 0x00000000000073c6 */ /* 0x000e640000000000 */
[----:B-1----:R1:W2:Y:S01]  /*0710*/  @!UP0 SYNCS.EXCH.64 URZ, [UR6+0x40], UR4 ;  /* 0x00004004063f85b2 */ /* 0x0022a20008000100 */
[----:B------:R-:W-:Y:S01]  /*0720*/  ISETP.GE.U32.AND P6, PT, R8, 0x2, PT ;  /* 0x000000020800780c */ /* 0x000fe20003fc6070 */
[----:B0-----:R-:W-:Y:S01]  /*0730*/  IMAD R11, R9, R23, R4 ;  /* 0x00000017090b7224 */ /* 0x001fe200078e0204 */
[----:B------:R-:W-:-:S02]  /*0740*/  @P4 SHF.R.S32.HI R0, RZ, 0x2, R0 ;  /* 0x00000002ff004819 */ /* 0x000fc40000011400 */
[----:B------:R-:W-:Y:S02]  /*0750*/  SEL R18, R18, 0x2, P6 ;  /* 0x0000000212127807 */ /* 0x000fe40003000000 */
[----:B------:R-:W-:Y:S02]  /*0760*/  @P4 ISETP.NE.AND P5, PT, R0, R11, PT ;  /* 0x0000000b0000420c */ /* 0x000fe40003fa5270 */
[----:B------:R-:W-:Y:S02]  /*0770*/  SEL R11, RZ, 0x1, !P0 ;  /* 0x00000001ff0b7807 */ /* 0x000fe40004000000 */
[----:B------:R-:W-:Y:S02]  /*0780*/  @P4 SEL R22, RZ, 0x1, P5 ;  /* 0x00000001ff164807 */ /* 0x000fe40002800000 */
[----:B------:R-:W-:Y:S02]  /*0790*/  LOP3.LUT R0, R95, 0x7f, RZ, 0xc0, !PT ;  /* 0x0000007f5f007812 */ /* 0x000fe400078ec0ff */
[----:B------:R-:W-:Y:S01]  /*07a0*/  LOP3.LUT R22, R22, R11, RZ, 0xc0, !PT ;  /* 0x0000000b16167212 */ /* 0x000fe200078ec0ff */
[----:B------:R1:W0:Y:S01]  /*07b0*/  @!UP1 SYNCS.EXCH.64 URZ, [UR6+0x48], UR4 ;  /* 0x00004804063f95b2 */ /* 0x0002220008000100 */
[----:B------:R-:W-:Y:S01]  /*07c0*/  NOP ;  /* 0x0000000000007918 */ /* 0x000fe20000000000 */
[----:B-12---:R-:W-:Y:S05]  /*07d0*/  @!P2 BRA `(.L_x_3) ;  /* 0x000000000008a947 */ /* 0x006fea0003800000 */
[----:B0---4-:R-:W-:Y:S01]  /*07e0*/  UCGABAR_ARV ;  /* 0x00000000000079c7 */ /* 0x011fe20008000000 */
[----:B------:R-:W-:Y:S05]  /*07f0*/  BRA `(.L_x_4) ;  /* 0x0000000000047947 */ /* 0x000fea0003800000 */
.L_x_3:
[----:B0---4-:R-:W-:Y:S01]  /*0800*/  NOP ;  /* 0x0000000000007918 */ /* 0x011fe20000000000 */
.L_x_4:
[----:B------:R-:W0:Y:S01]  /*0810*/  LDC R2, c[0x0][0x65c] ;  /* 0x00019700ff027b82 */ /* 0x000e220000000800 */
[----:B------:R-:W-:Y:S02]  /*0820*/  IMAD.U32 R10, RZ, RZ, UR8 ;  /* 0x00000008ff0a7e24 */ /* 0x000fe4000f8e00ff */
[----:B------:R-:W-:Y:S01]  /*0830*/  IMAD.MOV.U32 R11, RZ, RZ, RZ ;  /* 0x000000ffff0b7224 */ /* 0x000fe200078e00ff */
[----:B0-----:R-:W-:-:S04]  /*0840*/  ISETP.NE.AND P1, PT, R2, 0x1, PT ;  /* 0x000000010200780c */ /* 0x001fc80003f25270 */
[----:B------:R-:W-:-:S09]  /*0850*/  P2R R5, PR, RZ, 0x2 ;  /* 0x00000002ff057803 */ /* 0x000fd20000000000 */
[----:B------:R-:W0:Y:S01]  /*0860*/  @P1 LDC R17, c[0x0][0x10] ;  /* 0x00000400ff111b82 */ /* 0x000e220000000800 */
[----:B------:R-:W-:Y:S02]  /*0870*/  @P1 IMAD.MOV.U32 R5, RZ, RZ, RZ ;  /* 0x000000ffff051224 */ /* 0x000fe400078e00ff */
[----:B------:R-:W-:-:S05]  /*0880*/  @P1 IMAD.MOV.U32 R15, RZ, RZ, RZ ;  /* 0x000000ffff0f1224 */ /* 0x000fca00078e00ff */
[----:B------:R-:W1:Y:S01]  /*0890*/  @!P1 LDC R13, c[0x0][0xc] ;  /* 0x00000300ff0d9b82 */ /* 0x000e620000000800 */
[----:B------:R-:W-:Y:S01]  /*08a0*/  ULDC UR4, c[0x0][0xc] ;  /* 0x0000030000047ab9 */ /* 0x000fe20000000800 */
[----:B------:R-:W-:Y:S01]  /*08b0*/  ULDC UR5, c[0x0][0x10] ;  /* 0x0000040000057ab9 */ /* 0x000fe20000000800 */
[----:B------:R-:W-:Y:S01]  /*08c0*/  ULDC UR6, c[0x0][0x14] ;  /* 0x0000050000067ab9 */ /* 0x000fe20000000800 */
[----:B------:R-:W-:-:S04]  /*08d0*/  UIMAD.WIDE.U32 UR4, UR4, UR5, URZ ;  /* 0x00000005040472a5 */ /* 0x000fc8000f8e003f */
[----:B------:R-:W-:Y:S02]  /*08e0*/  UIMAD.WIDE.U32 UR36, UR4, UR6, URZ ;  /* 0x00000006042472a5 */ /* 0x000fe4000f8e003f */
[----:B------:R-:W-:-:S04]  /*08f0*/  UIMAD UR42, UR5, UR6, URZ ;  /* 0x00000006052a72a4 */ /* 0x000fc8000f8e023f */
[----:B------:R-:W-:Y:S01]  /*0900*/  UIADD3 UR42, UR37, UR42, URZ ;  /* 0x0000002a252a7290 */ /* 0x000fe2000fffe03f */
[----:B0-----:R-:W-:-:S04]  /*0910*/  @P1 IMAD.WIDE.U32 R16, R17, UR8, R4 ;  /* 0x0000000811101c25 */ /* 0x001fc8000f8e0004 */
[----:B------:R-:W-:Y:S02]  /*0920*/  @P1 IMAD.IADD R17, R17, 0x1, R15 ;  /* 0x0000000111111824 */ /* 0x000fe400078e020f */
[----:B-1----:R-:W-:-:S04]  /*0930*/  @!P1 IMAD.WIDE.U32 R10, R4, R13, R10 ;  /* 0x0000000d040a9225 */ /* 0x002fc800078e000a */
[----:B------:R-:W-:Y:S02]  /*0940*/  @!P1 IMAD.MOV.U32 R16, RZ, RZ, R10 ;  /* 0x000000ffff109224 */ /* 0x000fe400078e000a */
[----:B------:R-:W-:Y:S01]  /*0950*/  @!P1 IMAD.MOV.U32 R17, RZ, RZ, R11 ;  /* 0x000000ffff119224 */ /* 0x000fe200078e000b */
[----:B------:R-:W-:Y:S06]  /*0960*/  @!P2 BRA `(.L_x_5) ;  /* 0x00000000000ca947 */ /* 0x000fec0003800000 */
[----:B------:R-:W-:Y:S01]  /*0970*/  UCGABAR_WAIT ;  /* 0x0000000000007dc7 */ /* 0x000fe20008000000 */
[----:B------:R-:W-:Y:S01]  /*0980*/  CCTL.IVALL ;  /* 0x00000000ff00798f */ /* 0x000fe20002000000 */
[----:B------:R-:W-:Y:S05]  /*0990*/  BRA `(.L_x_6) ;  /* 0x0000000000047947 */ /* 0x000fea0003800000 */
.L_x_5:
[----:B------:R-:W-:Y:S06]  /*09a0*/  BAR.SYNC.DEFER_BLOCKING 0x0 ;  /* 0x0000000000007b1d */ /* 0x000fec0000010000 */
.L_x_6:
[----:B------:R-:W-:Y:S05]  /*09b0*/  @!P3 BRA `(.L_x_7) ;  /* 0x0000005c00a8b947 */ /* 0x000fea0003800000 */
[----:B------:R-:W-:-:S13]  /*09c0*/  ISETP.GT.U32.AND P0, PT, R8, 0x1, PT ;  /* 0x000000010800780c */ /* 0x000fda0003f04070 */
[----:B------:R-:W-:Y:S05]  /*09d0*/  @P0 EXIT ;  /* 0x000000000000094d */ /* 0x000fea0003800000 */
[----:B------:R-:W-:Y:S01]  /*09e0*/  ULDC.64 UR4, c[0x0][0x650] ;  /* 0x0001940000047ab9 */ /* 0x000fe20000000a00 */
[----:B------:R-:W-:Y:S01]  /*09f0*/  PRMT R3, RZ, 0x7610, R3 ;  /* 0x00007610ff037816 */ /* 0x000fe20000000003 */
[----:B------:R-:W-:Y:S01]  /*0a00*/  IMAD.MOV.U32 R103, RZ, RZ, -0x1 ;  /* 0xffffffffff677424 */ /* 0x000fe200078e00ff */
[----:B------:R-:W-:Y:S01]  /*0a10*/  ISETP.GE.U32.AND P0, PT, R16, UR4, PT ;  /* 0x0000000410007c0c */ /* 0x000fe2000bf06070 */
[----:B------:R-:W-:Y:S02]  /*0a20*/  IMAD.MOV.U32 R100, RZ, RZ, -0x1 ;  /* 0xffffffffff647424 */ /* 0x000fe400078e00ff */
[----:B------:R-:W-:Y:S01]  /*0a30*/  IMAD.MOV.U32 R101, RZ, RZ, -0x1 ;  /* 0xffffffffff657424 */ /* 0x000fe200078e00ff */
[----:B------:R-:W-:-:S13]  /*0a40*/  ISETP.GE.U32.AND.EX P0, PT, R17, UR5, PT, P0 ;  /* 0x0000000511007c0c */ /* 0x000fda000bf06100 */
[----:B------:R-:W-:Y:S05]  /*0a50*/  @P0 BRA `(.L_x_8) ;  /* 0x0000000400280947 */ /* 0x000fea0003800000 */
[----:B------:R-:W0:Y:S01]  /*0a60*/  LDC.64 R24, c[0x0][0x628] ;  /* 0x00018a00ff187b82 */ /* 0x000e220000000a00 */
[----:B------:R-:W-:Y:S02]  /*0a70*/  IMAD.MOV.U32 R10, RZ, RZ, R16 ;  /* 0x000000ffff0a7224 */ /* 0x000fe400078e0010 */
[----:B------:R-:W-:-:S05]  /*0a80*/  IMAD.MOV.U32 R11, RZ, RZ, R17 ;  /* 0x000000ffff0b7224 */ /* 0x000fca00078e0011 */
[----:B------:R-:W1:Y:S08]  /*0a90*/  LDC R8, c[0x0][0x630] ;  /* 0x00018c00ff087b82 */ /* 0x000e700000000800 */
[----:B------:R-:W2:Y:S01]  /*0aa0*/  LDC.64 R26, c[0x0][0x620] ;  /* 0x00018800ff1a7b82 */ /* 0x000ea20000000a00 */
[----:B0-----:R-:W-:-:S04]  /*0ab0*/  ISETP.NE.U32.AND P0, PT, R24, RZ, PT ;  /* 0x000000ff1800720c */ /* 0x001fc80003f05070 */
[----:B------:R-:W-:-:S13]  /*0ac0*/  ISETP.NE.AND.EX P0, PT, R25, RZ, PT, P0 ;  /* 0x000000ff1900720c */ /* 0x000fda0003f05300 */
[----:B-12---:R-:W-:Y:S05]  /*0ad0*/  @!P0 BRA `(.L_x_9) ;  /* 0x0000000000288947 */ /* 0x006fea0003800000 */
[----:B------:R-:W0:Y:S02]  /*0ae0*/  LDC R3, c[0x0][0x634] ;  /* 0x00018d00ff037b82 */ /* 0x000e240000000800 */
[----:B0-----:R-:W-:-:S05]  /*0af0*/  IADD3 R3, P0, R16, R3, RZ ;  /* 0x0000000310037210 */ /* 0x001fca0007f1e0ff */
[----:B------:R-:W-:-:S04]  /*0b00*/  IMAD.X R21, RZ, RZ, R17, P0 ;  /* 0x000000ffff157224 */ /* 0x000fc800000e0611 */
[----:B------:R-:W-:-:S04]  /*0b10*/  IMAD.WIDE.U32 R10, R21, R24, RZ ;  /* 0x00000018150a7225 */ /* 0x000fc800078e00ff */
[----:B------:R-:W-:-:S04]  /*0b20*/  IMAD.WIDE.U32 R12, P0, R3, R25, R10 ;  /* 0x00000019030c7225 */ /* 0x000fc8000780000a */
[----:B------:R-:W-:-:S04]  /*0b30*/  IMAD.WIDE.U32 R10, R3, R24, RZ ;  /* 0x00000018030a7225 */ /* 0x000fc800078e00ff */
[----:B------:R-:W-:Y:S01]  /*0b40*/  IMAD.X R15, RZ, RZ, RZ, P0 ;  /* 0x000000ffff0f7224 */ /* 0x000fe200000e06ff */
[----:B------:R-:W-:Y:S01]  /*0b50*/  IADD3 RZ, P0, R11, R12, RZ ;  /* 0x0000000c0bff7210 */ /* 0x000fe20007f1e0ff */
[----:B------:R-:W-:-:S04]  /*0b60*/  IMAD.MOV.U32 R14, RZ, RZ, R13 ;  /* 0x000000ffff0e7224 */ /* 0x000fc800078e000d */
[----:B------:R-:W-:-:S08]  /*0b70*/  IMAD.WIDE.U32.X R10, R21, R25, R14, P0 ;  /* 0x00000019150a7225 */ /* 0x000fd000000e040e */
.L_x_9:
[----:B------:R-:W0:Y:S01]  /*0b80*/  LDC.64 R30, c[0x0][0x640] ;  /* 0x00019000ff1e7b82 */ /* 0x000e220000000a00 */
[-CC-:B------:R-:W-:Y:S01]  /*0b90*/  SHF.R.U64 R101, R10, R8.reuse, R11.reuse ;  /* 0x000000080a657219 */ /* 0x180fe2000000120b */
[----:B------:R-:W-:Y:S01]  /*0ba0*/  IMAD R29, R9, R23, R4 ;  /* 0x00000017091d7224 */ /* 0x000fe200078e0204 */
[----:B------:R-:W-:Y:S01]  /*0bb0*/  SHF.R.U32.HI R3, RZ, R8, R11 ;  /* 0x00000008ff037219 */ /* 0x000fe2000001160b */
[----:B------:R-:W-:Y:S01]  /*0bc0*/  IMAD.MOV.U32 R23, RZ, RZ, 0x1 ;  /* 0x00000001ff177424 */ /* 0x000fe200078e00ff */
[----:B------:R-:W-:-:S03]  /*0bd0*/  IADD3 R5, P0, RZ, -R101, RZ ;  /* 0x80000065ff057210 */ /* 0x000fc60007f1e0ff */
[----:B------:R-:W1:Y:S02]  /*0be0*/  LDC R12, c[0x0][0x618] ;  /* 0x00018600ff0c7b82 */ /* 0x000e640000000800 */
[----:B------:R-:W-:Y:S02]  /*0bf0*/  IMAD.X R3, RZ, RZ, ~R3, P0 ;  /* 0x000000ffff037224 */ /* 0x000fe400000e0e03 */
[----:B------:R-:W-:-:S04]  /*0c00*/  IMAD.WIDE.U32 R10, R5, R26, R16 ;  /* 0x0000001a050a7225 */ /* 0x000fc800078e0010 */
[----:B------:R-:W2:Y:S01]  /*0c10*/  LDC R20, c[0x0][0x608] ;  /* 0x00018200ff147b82 */ /* 0x000ea20000000800 */
[----:B------:R-:W-:Y:S02]  /*0c20*/  IMAD R8, R3, R26, RZ ;  /* 0x0000001a03087224 */ /* 0x000fe400078e02ff */
[----:B------:R-:W-:Y:S02]  /*0c30*/  IMAD.MOV.U32 R3, RZ, RZ, -0x1 ;  /* 0xffffffffff037424 */ /* 0x000fe400078e00ff */
[----:B------:R-:W-:-:S03]  /*0c40*/  IMAD R5, R5, R27, R8 ;  /* 0x0000001b05057224 */ /* 0x000fc600078e0208 */
[----:B------:R-:W3:Y:S01]  /*0c50*/  LDC R28, c[0x0][0x658] ;  /* 0x00019600ff1c7b82 */ /* 0x000ee20000000800 */
[----:B------:R-:W-:Y:S01]  /*0c60*/  IMAD.IADD R5, R11, 0x1, R5 ;  /* 0x000000010b057824 */ /* 0x000fe200078e0205 */
[----:B0-----:R-:W-:-:S04]  /*0c70*/  ISETP.NE.U32.AND P0, PT, R30, RZ, PT ;  /* 0x000000ff1e00720c */ /* 0x001fc80003f05070 */
[----:B------:R-:W-:Y:S02]  /*0c80*/  ISETP.NE.AND.EX P0, PT, R31, RZ, PT, P0 ;  /* 0x000000ff1f00720c */ /* 0x000fe40003f05300 */
[----:B------:R-:W0:Y:S01]  /*0c90*/  LDC R24, c[0x0][0x600] ;  /* 0x00018000ff187b82 */ /* 0x000e220000000800 */
[-CC-:B-1----:R-:W-:Y:S02]  /*0ca0*/  SHF.R.U64 R14, R10, R12.reuse, R5.reuse ;  /* 0x0000000c0a0e7219 */ /* 0x182fe40000001205 */
[----:B------:R-:W-:-:S05]  /*0cb0*/  SHF.R.U32.HI R5, RZ, R12, R5 ;  /* 0x0000000cff057219 */ /* 0x000fca0000011605 */
[----:B------:R-:W1:Y:S01]  /*0cc0*/  LDC R15, c[0x0][0x648] ;  /* 0x00019200ff0f7b82 */ /* 0x000e620000000800 */
[-CC-:B--2---:R-:W-:Y:S02]  /*0cd0*/  SHF.R.U64 R27, R14, R20.reuse, R5.reuse ;  /* 0x000000140e1b7219 */ /* 0x184fe40000001205 */
[----:B------:R-:W-:-:S05]  /*0ce0*/  SHF.R.U32.HI R5, RZ, R20, R5 ;  /* 0x00000014ff057219 */ /* 0x000fca0000011605 */
[----:B------:R-:W2:Y:S01]  /*0cf0*/  LDC R21, c[0x0][0x638] ;  /* 0x00018e00ff157b82 */ /* 0x000ea20000000800 */
[-CC-:B---3--:R-:W-:Y:S02]  /*0d00*/  SHF.R.U64 R20, R27, R28.reuse, R5.reuse ;  /* 0x0000001c1b147219 */ /* 0x188fe40000001205 */
[-C--:B------:R-:W-:Y:S02]  /*0d10*/  SHF.L.U32 R3, R3, R28.reuse, RZ ;  /* 0x0000001c03037219 */ /* 0x080fe400000006ff */
[----:B------:R-:W-:Y:S01]  /*0d20*/  SHF.R.U32.HI R5, RZ, R28, R5 ;  /* 0x0000001cff057219 */ /* 0x000fe20000011605 */
[----:B------:R-:W-:Y:S01]  /*0d30*/  IMAD.MOV.U32 R4, RZ, RZ, R20 ;  /* 0x000000ffff047224 */ /* 0x000fe200078e0014 */
[----:B------:R-:W-:Y:S01]  /*0d40*/  LOP3.LUT R12, RZ, R3, RZ, 0x33, !PT ;  /* 0x00000003ff0c7212 */ /* 0x000fe200078e33ff */
[----:B------:R-:W3:Y:S01]  /*0d50*/  LDC R25, c[0x0][0x610] ;  /* 0x00018400ff197b82 */ /* 0x000ee20000000800 */
[----:B------:R-:W-:Y:S05]  /*0d60*/  @!P0 BRA `(.L_x_10) ;  /* 0x0000000000288947 */ /* 0x000fea0003800000 */
[----:B------:R-:W4:Y:S02]  /*0d70*/  LDC R3, c[0x0][0x64c] ;  /* 0x00019300ff037b82 */ /* 0x000f240000000800 */
[----:B----4-:R-:W-:-:S05]  /*0d80*/  IADD3 R3, P0, R20, R3, RZ ;  /* 0x0000000314037210 */ /* 0x010fca0007f1e0ff */
        /* <DEDUP_REMOVED lines=8> */
.L_x_10:
[----:B-1----:R-:W-:Y:S01]  /*0e10*/  SHF.R.U64 R4, R4, R15, R5 ;  /* 0x0000000f04047219 */ /* 0x002fe20000001205 */
[----:B0-----:R-:W-:Y:S01]  /*0e20*/  VIADD R5, R24, 0xffffffff ;  /* 0xffffffff18057836 */ /* 0x001fe20000000000 */
[----:B------:R-:W-:Y:S02]  /*0e30*/  SHF.L.U32 R3, R23, R28, RZ ;  /* 0x0000001c17037219 */ /* 0x000fe400000006ff */
[----:B------:R-:W-:Y:S01]  /*0e40*/  LOP3.LUT R12, R27, R12, RZ, 0xc0, !PT ;  /* 0x0000000c1b0c7212 */ /* 0x000fe200078ec0ff */
[----:B------:R-:W-:Y:S01]  /*0e50*/  IMAD.MOV R8, RZ, RZ, -R4 ;  /* 0x000000ffff087224 */ /* 0x000fe200078e0a04 */
[----:B------:R-:W-:Y:S02]  /*0e60*/  SEL R6, R6, R29, !P1 ;  /* 0x0000001d06067207 */ /* 0x000fe40004800000 */
[----:B------:R-:W-:Y:S01]  /*0e70*/  LOP3.LUT R5, R14, R5, RZ, 0xc0, !PT ;  /* 0x000000050e057212 */ /* 0x000fe200078ec0ff */
[----:B------:R-:W-:Y:S02]  /*0e80*/  IMAD R9, R3, R4, R12 ;  /* 0x0000000403097224 */ /* 0x000fe400078e020c */
[----:B--2---:R-:W-:-:S02]  /*0e90*/  IMAD R3, R8, R21, R20 ;  /* 0x0000001508037224 */ /* 0x004fc400078e0214 */
[----:B---3--:R-:W-:Y:S02]  /*0ea0*/  IMAD R6, R9, R25, R6 ;  /* 0x0000001909067224 */ /* 0x008fe400078e0206 */
[----:B------:R-:W-:Y:S02]  /*0eb0*/  IMAD R103, R3, R24, R5 ;  /* 0x0000001803677224 */ /* 0x000fe400078e0205 */
[----:B------:R-:W-:-:S03]  /*0ec0*/  IMAD.MOV.U32 R4, RZ, RZ, 0x1 ;  /* 0x00000001ff047424 */ /* 0x000fc600078e00ff */
[----:B------:R-:W-:Y:S02]  /*0ed0*/  SEL R100, R103, R6, !P1 ;  /* 0x0000000667647207 */ /* 0x000fe40004800000 */
[----:B------:R-:W-:Y:S02]  /*0ee0*/  PRMT R3, R4, 0x7610, R3 ;  /* 0x0000761004037816 */ /* 0x000fe40000000003 */
[----:B------:R-:W-:-:S07]  /*0ef0*/  SEL R103, R6, R103, !P1 ;  /* 0x0000006706677207 */ /* 0x000fce0004800000 */
.L_x_8:
[----:B------:R-:W-:-:S08]  /*0f00*/  NOP ;  /* 0x0000000000007918 */ /* 0x000fd00000000000 */
[----:B------:R-:W0:Y:S02]  /*0f10*/  USETMAXREG.TRY_ALLOC.CTAPOOL UP0, 0xe8 ;  /* 0x000000e8000079c8 */ /* 0x000e240008000600 */
[----:B0-----:R-:W-:-:S13]  /*0f20*/  PLOP3.LUT P0, PT, PT, PT, UP0, 0x80, 0x0 ;  /* 0x000000000000781c */ /* 0x001fda0003f0f008 */
[----:B------:R-:W-:Y:S05]  /*0f30*/  @!P0 BRA `(.L_x_8) ;  /* 0xfffffffc00f08947 */ /* 0x000fea000383ffff */
[----:B------:R-:W-:Y:S01]  /*0f40*/  ULDC.64 UR4, c[0x0][0x598] ;  /* 0x0001660000047ab9 */ /* 0x000fe20000000a00 */
[----:B------:R-:W-:Y:S01]  /*0f50*/  ULDC.64 UR38, c[0x0][0x208] ;  /* 0x0000820000267ab9 */ /* 0x000fe20000000a00 */
[----:B------:R-:W-:-:S04]  /*0f60*/  ISETP.NE.U32.AND P0, PT, RZ, UR4, PT ;  /* 0x00000004ff007c0c */ /* 0x000fc8000bf05070 */
[----:B------:R-:W-:-:S13]  /*0f70*/  ISETP.NE.AND.EX P0, PT, RZ, UR5, PT, P0 ;  /* 0x00000005ff007c0c */ /* 0x000fda000bf05300 */
[----:B------:R-:W-:Y:S05]  /*0f80*/  @!P0 BRA `(.L_x_11) ;  /* 0x00000000001c8947 */ /* 0x000fea0003800000 */
[----:B------:R-:W0:Y:S02]  /*0f90*/  LDC.64 R4, c[0x0][0x598] ;  /* 0x00016600ff047b82 */ /* 0x000e240000000a00 */
[----:B0-----:R-:W2:Y:S02]  /*0fa0*/  LDG.E.64 R4, desc[UR38][R4.64] ;  /* 0x0000002604047981 */ /* 0x001ea4000c1e1b00 */
[----:B--2---:R-:W-:-:S04]  /*0fb0*/  ISETP.NE.U32.AND P0, PT, R4, RZ, PT ;  /* 0x000000ff0400720c */ /* 0x004fc80003f05070 */
[----:B------:R-:W-:-:S13]  /*0fc0*/  ISETP.NE.AND.EX P0, PT, R5, RZ, PT, P0 ;  /* 0x000000ff0500720c */ /* 0x000fda0003f05300 */
[----:B------:R-:W-:Y:S05]  /*0fd0*/  @!P0 BRA `(.L_x_11) ;  /* 0x0000000000088947 */ /* 0x000fea0003800000 */
[----:B------:R0:W5:Y:S01]  /*0fe0*/  LD.E R23, desc[UR38][R4.64] ;  /* 0x0000002604177980 */ /* 0x000162000c101900 */
[----:B------:R-:W-:Y:S05]  /*0ff0*/  BRA `(.L_x_12) ;  /* 0x0000000000247947 */ /* 0x000fea0003800000 */
.L_x_11:
[----:B------:R-:W-:Y:S02]  /*1000*/  ULDC.64 UR4, c[0x0][0x588] ;  /* 0x0001620000047ab9 */ /* 0x000fe40000000a00 */
[----:B------:R-:W-:-:S04]  /*1010*/  ISETP.NE.U32.AND P0, PT, RZ, UR4, PT ;  /* 0x00000004ff007c0c */ /* 0x000fc8000bf05070 */
[----:B------:R-:W-:-:S13]  /*1020*/  ISETP.NE.AND.EX P0, PT, RZ, UR5, PT, P0 ;  /* 0x00000005ff007c0c */ /* 0x000fda000bf05300 */
[----:B------:R-:W-:Y:S05]  /*1030*/  @!P0 BRA `(.L_x_13) ;  /* 0x00000000000c8947 */ /* 0x000fea0003800000 */
[----:B------:R-:W0:Y:S02]  /*1040*/  LDC.64 R4, c[0x0][0x588] ;  /* 0x00016200ff047b82 */ /* 0x000e240000000a00 */
[----:B0-----:R1:W5:Y:S01]  /*1050*/  LDG.E R23, desc[UR38][R4.64] ;  /* 0x0000002604177981 */ /* 0x001362000c1e1900 */
[----:B------:R-:W-:Y:S05]  /*1060*/  BRA `(.L_x_12) ;  /* 0x0000000000087947 */ /* 0x000fea0003800000 */
.L_x_13:
[----:B------:R-:W-:Y:S02]  /*1070*/  ULDC UR4, c[0x0][0x580] ;  /* 0x0001600000047ab9 */ /* 0x000fe40000000800 */
[----:B------:R-:W-:-:S07]  /*1080*/  IMAD.U32 R23, RZ, RZ, UR4 ;  /* 0x00000004ff177e24 */ /* 0x000fce000f8e00ff */
.L_x_12:
[----:B------:R-:W-:Y:S02]  /*1090*/  ULDC.64 UR4, c[0x0][0x5a0] ;  /* 0x0001680000047ab9 */ /* 0x000fe40000000a00 */
[----:B------:R-:W-:-:S04]  /*10a0*/  ISETP.NE.U32.AND P0, PT, RZ, UR4, PT ;  /* 0x00000004ff007c0c */ /* 0x000fc8000bf05070 */
[----:B------:R-:W-:-:S13]  /*10b0*/  ISETP.NE.AND.EX P0, PT, RZ, UR5, PT, P0 ;  /* 0x00000005ff007c0c */ /* 0x000fda000bf05300 */
[----:B------:R-:W-:Y:S05]  /*10c0*/  @!P0 BRA `(.L_x_14) ;  /* 0x00000000001c8947 */ /* 0x000fea0003800000 */
[----:B01----:R-:W0:Y:S02]  /*10d0*/  LDC.64 R4, c[0x0][0x5a0] ;  /* 0x00016800ff047b82 */ /* 0x003e240000000a00 */
[----:B0-----:R-:W2:Y:S02]  /*10e0*/  LDG.E.64 R4, desc[UR38][R4.64] ;  /* 0x0000002604047981 */ /* 0x001ea4000c1e1b00 */
[----:B--2---:R-:W-:-:S04]  /*10f0*/  ISETP.NE.U32.AND P0, PT, R4, RZ, PT ;  /* 0x000000ff0400720c */ /* 0x004fc80003f05070 */
[----:B------:R-:W-:-:S13]  /*1100*/  ISETP.NE.AND.EX P0, PT, R5, RZ, PT, P0 ;  /* 0x000000ff0500720c */ /* 0x000fda0003f05300 */
[----:B------:R-:W-:Y:S05]  /*1110*/  @!P0 BRA `(.L_x_14) ;  /* 0x0000000000088947 */ /* 0x000fea0003800000 */
[----:B------:R0:W5:Y:S01]  /*1120*/  LD.E R90, desc[UR38][R4.64] ;  /* 0x00000026045a7980 */ /* 0x000162000c101900 */
[----:B------:R-:W-:Y:S05]  /*1130*/  BRA `(.L_x_15) ;  /* 0x0000000000247947 */ /* 0x000fea0003800000 */
.L_x_14:
[----:B------:R-:W-:Y:S02]  /*1140*/  ULDC.64 UR4, c[0x0][0x590] ;  /* 0x0001640000047ab9 */ /* 0x000fe40000000a00 */
[----:B------:R-:W-:-:S04]  /*1150*/  ISETP.NE.U32.AND P0, PT, RZ, UR4, PT ;  /* 0x00000004ff007c0c */ /* 0x000fc8000bf05070 */
[----:B------:R-:W-:-:S13]  /*1160*/  ISETP.NE.AND.EX P0, PT, RZ, UR5, PT, P0 ;  /* 0x00000005ff007c0c */ /* 0x000fda000bf05300 */
[----:B------:R-:W-:Y:S05]  /*1170*/  @!P0 BRA `(.L_x_16) ;  /* 0x00000000000c8947 */ /* 0x000fea0003800000 */
[----:B------:R-:W2:Y:S02]  /*1180*/  LDC.64 R90, c[0x0][0x590] ;  /* 0x00016400ff5a7b82 */ /* 0x000ea40000000a00 */
[----:B--2---:R2:W5:Y:S01]  /*1190*/  LDG.E R90, desc[UR38][R90.64] ;  /* 0x000000265a5a7981 */ /* 0x004562000c1e1900 */
[----:B------:R-:W-:Y:S05]  /*11a0*/  BRA `(.L_x_15) ;  /* 0x0000000000087947 */ /* 0x000fea0003800000 */
.L_x_16:
[----:B------:R-:W-:Y:S02]  /*11b0*/  ULDC UR4, c[0x0][0x584] ;  /* 0x0001610000047ab9 */ /* 0x000fe40000000800 */
[----:B------:R-:W-:-:S07]  /*11c0*/  IMAD.U32 R90, RZ, RZ, UR4 ;  /* 0x00000004ff5a7e24 */ /* 0x000fce000f8e00ff */
.L_x_15:
[----:B------:R-:W-:-:S13]  /*11d0*/  LOP3.LUT P0, RZ, R3, 0xff, RZ, 0xc0, !PT ;  /* 0x000000ff03ff7812 */ /* 0x000fda000780c0ff */
[----:B------:R-:W-:Y:S05]  /*11e0*/  @!P0 EXIT ;  /* 0x000000000000894d */ /* 0x000fea0003800000 */
[----:B------:R-:W3:Y:S01]  /*11f0*/  LDC R93, c[0x0][0x658] ;  /* 0x00019600ff5d7b82 */ /* 0x000ee20000000800 */
[----:B------:R-:W-:Y:S01]  /*1200*/  LOP3.LUT R7, R7, 0x1, RZ, 0xc0, !PT ;  /* 0x0000000107077812 */ /* 0x000fe200078ec0ff */
[----:B------:R-:W-:Y:S01]  /*1210*/  ULDC.64 UR6, c[0x0][0x288] ;  /* 0x0000a20000067ab9 */ /* 0x000fe20000000a00 */
[----:B------:R-:W-:Y:S01]  /*1220*/  SHF.R.U32.HI R3, RZ, 0x2, R95 ;  /* 0x00000002ff037819 */ /* 0x000fe2000001165f */
[----:B------:R-:W-:Y:S01]  /*1230*/  UIADD3 UR4, UR7, 0x3f, URZ ;  /* 0x0000003f07047890 */ /* 0x000fe2000fffe03f */
[----:B------:R-:W-:Y:S01]  /*1240*/  SHF.R.U32.HI R0, RZ, 0x1, R0 ;  /* 0x00000001ff007819 */ /* 0x000fe20000011600 */
[----:B------:R-:W-:Y:S01]  /*1250*/  IMAD.SHL.U32 R88, R7, 0x40, RZ ;  /* 0x0000004007587824 */ /* 0x000fe200078e00ff */
[----:B------:R-:W-:Y:S01]  /*1260*/  LOP3.LUT R3, R3, 0x7, RZ, 0xc0, !PT ;  /* 0x0000000703037812 */ /* 0x000fe200078ec0ff */
[----:B------:R-:W4:Y:S01]  /*1270*/  LDC.64 R8, c[0x0][0x5c8] ;  /* 0x00017200ff087b82 */ /* 0x000f220000000a00 */
[----:B------:R-:W-:Y:S01]  /*1280*/  USHF.R.S32.HI UR5, URZ, 0x1f, UR4 ;  /* 0x0000001f3f057899 */ /* 0x000fe20008011404 */
[----:B------:R-:W-:Y:S01]  /*1290*/  LOP3.LUT R0, R0, 0x30, RZ, 0xc0, !PT ;  /* 0x0000003000007812 */ /* 0x000fe200078ec0ff */
[----:B------:R-:W-:Y:S01]  /*12a0*/  IMAD.MOV.U32 R6, RZ, RZ, 0x1 ;  /* 0x00000001ff067424 */ /* 0x000fe200078e00ff */
[--C-:B------:R-:W-:Y:S01]  /*12b0*/  LOP3.LUT R88, R88, 0x40, R3.reuse, 0xe2, !PT ;  /* 0x0000004058587812 */ /* 0x100fe200078ee203 */
[----:B------:R-:W-:Y:S01]  /*12c0*/  ULEA.HI UR5, UR5, UR4, URZ, 0x6 ;  /* 0x0000000405057291 */ /* 0x000fe2000f8f303f */
[-C--:B01----:R-:W-:Y:S01]  /*12d0*/  IADD3 R4, RZ, -R0.reuse, -R3 ;  /* 0x80000000ff047210 */ /* 0x083fe20007ffe803 */
[----:B------:R-:W-:Y:S01]  /*12e0*/  IMAD.U32 R5, RZ, RZ, UR6 ;  /* 0x00000006ff057e24 */ /* 0x000fe2000f8e00ff */
[----:B------:R-:W0:Y:S01]  /*12f0*/  LDC R97, c[0x0][0x600] ;  /* 0x00018000ff617b82 */ /* 0x000e220000000800 */
[----:B------:R-:W-:Y:S01]  /*1300*/  LOP3.LUT R88, R88, R0, RZ, 0xfc, !PT ;  /* 0x0000000058587212 */ /* 0x000fe200078efcff */
[----:B------:R-:W-:Y:S01]  /*1310*/  IMAD.MOV.U32 R0, RZ, RZ, -0x1 ;  /* 0xffffffffff007424 */ /* 0x000fe200078e00ff */
[----:B------:R-:W-:Y:S01]  /*1320*/  USHF.R.S32.HI UR43, URZ, 0x6, UR5 ;  /* 0x000000063f2b7899 */ /* 0x000fe20008011405 */
[----:B------:R-:W-:Y:S01]  /*1330*/  LOP3.LUT R94, R95, 0x3, RZ, 0xc0, !PT ;  /* 0x000000035f5e7812 */ /* 0x000fe200078ec0ff */
[----:B------:R-:W-:Y:S01]  /*1340*/  IMAD R4, R7, -0x40, R4 ;  /* 0xffffffc007047824 */ /* 0x000fe200078e0204 */
[C---:B------:R-:W-:Y:S01]  /*1350*/  LOP3.LUT R96, R95.reuse, 0x80, RZ, 0xc0, !PT ;  /* 0x000000805f607812 */ /* 0x040fe200078ec0ff */
[----:B------:R-:W-:Y:S01]  /*1360*/  UISETP.LT.AND UP0, UPT, UR43, 0x1, UPT ;  /* 0x000000012b00788c */ /* 0x000fe2000bf01270 */
[-C--:B---3--:R-:W-:Y:S01]  /*1370*/  SHF.L.U32 R0, R0, R93.reuse, RZ ;  /* 0x0000005d00007219 */ /* 0x088fe200000006ff */
[----:B------:R-:W-:Y:S01]  /*1380*/  ULDC UR4, c[0x0][0x284] ;  /* 0x0000a10000047ab9 */ /* 0x000fe20000000800 */
[----:B------:R-:W-:Y:S01]  /*1390*/  IMAD R94, R94, -0x2, R5 ;  /* 0xfffffffe5e5e7824 */ /* 0x000fe200078e0205 */
[----:B------:R-:W-:Y:S01]  /*13a0*/  USEL UR44, UR43, 0x1, UP0 ;  /* 0x000000012b2c7887 */ /* 0x000fe20008000000 */
[----:B------:R-:W-:Y:S01]  /*13b0*/  SHF.L.U32 R93, R6, R93, RZ ;  /* 0x0000005d065d7219 */ /* 0x000fe200000006ff */
[----:B------:R-:W-:Y:S01]  /*13c0*/  IMAD.SHL.U32 R95, R95, 0x2, RZ ;  /* 0x000000025f5f7824 */ /* 0x000fe200078e00ff */
[----:B------:R-:W-:Y:S01]  /*13d0*/  LOP3.LUT R102, R18, 0x1, RZ, 0xfc, !PT ;  /* 0x0000000112667812 */ /* 0x000fe200078efcff */
[----:B------:R-:W-:Y:S01]  /*13e0*/  VIADD R99, R4, UR4 ;  /* 0x0000000404637c36 */ /* 0x000fe20008000000 */
[C---:B----4-:R-:W-:Y:S01]  /*13f0*/  SHF.L.U64.HI R92, R8.reuse, 0x3, R9 ;  /* 0x00000003085c7819 */ /* 0x050fe20000010209 */
[----:B--2---:R-:W-:Y:S01]  /*1400*/  IMAD.SHL.U32 R91, R8, 0x8, RZ ;  /* 0x00000008085b7824 */ /* 0x004fe200078e00ff */
[----:B------:R-:W-:Y:S01]  /*1410*/  SHF.R.U32.HI R96, RZ, 0x7, R96 ;  /* 0x00000007ff607819 */ /* 0x000fe20000011660 */
[----:B------:R-:W-:Y:S01]  /*1420*/  IMAD.MOV.U32 R89, RZ, RZ, RZ ;  /* 0x000000ffff597224 */ /* 0x000fe200078e00ff */
[----:B------:R-:W-:Y:S01]  /*1430*/  LOP3.LUT R98, RZ, R0, RZ, 0x33, !PT ;  /* 0x00000000ff627212 */ /* 0x000fe200078e33ff */
[----:B------:R-:W-:Y:S01]  /*1440*/  UIADD3 UR44, UR43, -UR44, URZ ;  /* 0x8000002c2b2c7290 */ /* 0x000fe2000fffe03f */
[----:B------:R-:W-:Y:S01]  /*1450*/  UMOV UR40, URZ ;  /* 0x0000003f00287c82 */ /* 0x000fe20008000000 */
[----:B0-----:R-:W-:Y:S01]  /*1460*/  VIADD R97, R97, 0xffffffff ;  /* 0xffffffff61617836 */ /* 0x001fe20000000000 */
[----:B------:R-:W-:-:S09]  /*1470*/  UMOV UR41, URZ ;  /* 0x0000003f00297c82 */ /* 0x000fd20008000000 */
.L_x_162:
[----:B0-----:R-:W0:Y:S01]  /*1480*/  SHFL.IDX PT, R0, R96, RZ, 0x1f ;  /* 0x00001fff60007589 */ /* 0x001e2200000e0000 */
[----:B-1----:R-:W1:Y:S01]  /*1490*/  S2UR UR7, SR_CgaCtaId ;  /* 0x00000000000779c3 */ /* 0x002e620000008800 */
[----:B------:R-:W-:Y:S01]  /*14a0*/  UMOV UR6, 0x400 ;  /* 0x0000040000067882 */ /* 0x000fe20000000000 */
[----:B0-----:R-:W-:Y:S01]  /*14b0*/  R2UR UR4, R0 ;  /* 0x00000000000472ca */ /* 0x001fe200000e0000 */
[----:B-1----:R-:W-:-:S12]  /*14c0*/  ULEA UR6, UR7, UR6, 0x18 ;  /* 0x0000000607067291 */ /* 0x002fd8000f8ec03f */
[----:B------:R-:W-:-:S04]  /*14d0*/  ULEA.HI UR5, UR4, UR4, URZ, 0x1 ;  /* 0x0000000404057291 */ /* 0x000fc8000f8f083f */
[----:B------:R-:W-:-:S04]  /*14e0*/  ULOP3.LUT UR5, UR5, 0x7fffe, URZ, 0xc0, !UPT ;  /* 0x0007fffe05057892 */ /* 0x000fc8000f8ec03f */
[----:B------:R-:W-:-:S03]  /*14f0*/  UIADD3 UR5, UR4, -UR5, URZ ;  /* 0x8000000504057290 */ /* 0x000fc6000fffe03f */
[----:B------:R-:W-:Y:S01]  /*1500*/  ULDC UR4, c[0x0][0x28c] ;  /* 0x0000a30000047ab9 */ /* 0x000fe20000000800 */
[----:B------:R-:W-:Y:S01]  /*1510*/  ULEA UR5, UR5, UR6, 0xd ;  /* 0x0000000605057291 */ /* 0x000fe2000f8e683f */
[----:B------:R-:W-:-:S03]  /*1520*/  ISETP.LT.AND P0, PT, RZ, UR4, PT ;  /* 0x00000004ff007c0c */ /* 0x000fc6000bf01270 */
[----:B------:R-:W-:-:S04]  /*1530*/  UIADD3 UR5, UR5, 0x100, URZ ;  /* 0x0000010005057890 */ /* 0x000fc8000fffe03f */
[----:B------:R-:W-:-:S04]  /*1540*/  USHF.R.U32.HI UR5, URZ, 0x4, UR5 ;  /* 0x000000043f057899 */ /* 0x000fc80008011605 */
[----:B------:R-:W-:-:S04]  /*1550*/  ULOP3.LUT UR5, UR5, 0x3fff, URZ, 0xc0, !UPT ;  /* 0x00003fff05057892 */ /* 0x000fc8000f8ec03f */
[----:B------:R-:W-:Y:S01]  /*1560*/  ULOP3.LUT UR45, UR5, 0x10000, URZ, 0xfc, !UPT ;  /* 0x00010000052d7892 */ /* 0x000fe2000f8efc3f */
[----:B--2345:R-:W-:Y:S11]  /*1570*/  @P0 BRA `(.L_x_17) ;  /* 0x0000000000400947 */ /* 0x03cff60003800000 */
[----:B------:R-:W-:Y:S01]  /*1580*/  MOV R0, 0x0 ;  /* 0x0000000000007802 */ /* 0x000fe20000000f00 */
[----:B------:R-:W-:Y:S01]  /*1590*/  ULDC.64 UR4, c[0x4][0x68] ;  /* 0x01001a0000047ab9 */ /* 0x000fe20000000a00 */
[----:B------:R-:W-:Y:S01]  /*15a0*/  ULDC.64 UR6, c[0x4][0x8] ;  /* 0x0100020000067ab9 */ /* 0x000fe20000000a00 */
[----:B------:R-:W-:Y:S01]  /*15b0*/  IMAD.U32 R4, RZ, RZ, UR4 ;  /* 0x00000004ff047e24 */ /* 0x000fe2000f8e00ff */
[----:B------:R0:W1:Y:S01]  /*15c0*/  LDC.64 R14, c[0x4][R0] ;  /* 0x01000000000e7b82 */ /* 0x0000620000000a00 */
[----:B------:R-:W-:Y:S01]  /*15d0*/  IMAD.U32 R5, RZ, RZ, UR5 ;  /* 0x00000005ff057e24 */ /* 0x000fe2000f8e00ff */
[----:B------:R-:W-:Y:S01]  /*15e0*/  ULDC.64 UR4, c[0x4][0x70] ;  /* 0x01001c0000047ab9 */ /* 0x000fe20000000a00 */
[----:B------:R-:W-:Y:S02]  /*15f0*/  IMAD.U32 R10, RZ, RZ, UR6 ;  /* 0x00000006ff0a7e24 */ /* 0x000fe4000f8e00ff */
[----:B------:R-:W-:Y:S02]  /*1600*/  IMAD.U32 R6, RZ, RZ, UR4 ;  /* 0x00000004ff067e24 */ /* 0x000fe4000f8e00ff */
[----:B------:R-:W-:-:S02]  /*1610*/  IMAD.U32 R7, RZ, RZ, UR5 ;  /* 0x00000005ff077e24 */ /* 0x000fc4000f8e00ff */
[----:B------:R-:W-:Y:S02]  /*1620*/  IMAD.U32 R11, RZ, RZ, UR7 ;  /* 0x00000007ff0b7e24 */ /* 0x000fe4000f8e00ff */
[----:B------:R-:W-:Y:S02]  /*1630*/  IMAD.MOV.U32 R8, RZ, RZ, 0x1e1 ;  /* 0x000001e1ff087424 */ /* 0x000fe400078e00ff */
[----:B------:R-:W-:Y:S02]  /*1640*/  IMAD.MOV.U32 R12, RZ, RZ, 0x1 ;  /* 0x00000001ff0c7424 */ /* 0x000fe400078e00ff */
[----:B0-----:R-:W-:-:S07]  /*1650*/  IMAD.MOV.U32 R13, RZ, RZ, RZ ;  /* 0x000000ffff0d7224 */ /* 0x001fce00078e00ff */
[----:B------:R-:W-:-:S07]  /*1660*/  LEPC R20, `(.L_x_17) ;  /* 0x000000001014794e */ /* 0x000fce0000000000 */
[----:B-1---5:R-:W-:Y:S05]  /*1670*/  CALL.ABS.NOINC R14 ;  /* 0x000000000e007343 */ /* 0x022fea0003c00000 */
.L_x_17:
[----:B------:R-:W-:-:S13]  /*1680*/  ISETP.NE.AND P0, PT, R102, 0x3, PT ;  /* 0x000000036600780c */ /* 0x000fda0003f05270 */
[----:B------:R-:W-:Y:S05]  /*1690*/  @!P0 BRA `(.L_x_18) ;  /* 0x0000000000048947 */ /* 0x000fea0003800000 */
[----:B------:R-:W-:Y:S01]  /*16a0*/  BPT.TRAP 0x1 ;  /* 0x000000040000795c */ /* 0x000fe20000300000 */
.L_x_18:
[----:B------:R-:W0:Y:S01]  /*16b0*/  S2UR UR5, SR_CgaCtaId ;  /* 0x00000000000579c3 */ /* 0x000e220000008800 */
[----:B------:R-:W-:Y:S01]  /*16c0*/  UMOV UR4, 0x400 ;  /* 0x0000040000047882 */ /* 0x000fe20000000000 */
[----:B------:R-:W-:Y:S02]  /*16d0*/  IMAD.U32 R0, RZ, RZ, UR40 ;  /* 0x00000028ff007e24 */ /* 0x000fe4000f8e00ff */
[----:B------:R-:W-:-:S03]  /*16e0*/  IMAD.U32 R3, RZ, RZ, UR41 ;  /* 0x00000029ff037e24 */ /* 0x000fc6000f8e00ff */
[----:B------:R-:W-:Y:S01]  /*16f0*/  SHF.L.U32 R0, R0, 0x1f, RZ ;  /* 0x0000001f00007819 */ /* 0x000fe200000006ff */
[----:B0-----:R-:W-:-:S06]  /*1700*/  ULEA UR4, UR5, UR4, 0x18 ;  /* 0x0000000405047291 */ /* 0x001fcc000f8ec03f */
[----:B------:R-:W-:-:S04]  /*1710*/  IMAD.U32 R6, RZ, RZ, UR4 ;  /* 0x00000004ff067e24 */ /* 0x000fc8000f8e00ff */
[----:B------:R-:W-:-:S04]  /*1720*/  IMAD R3, R3, 0x8, R6 ;  /* 0x0000000803037824 */ /* 0x000fc800078e0206 */
[----:B------:R0:W1:Y:S01]  /*1730*/  SYNCS.PHASECHK.TRANS64.TRYWAIT P1, [R3+URZ], R0 ;  /* 0x00000000030075a7 */ /* 0x000062000802017f */
[----:B------:R-:W-:Y:S05]  /*1740*/  @!P0 BRA `(.L_x_19) ;  /* 0x0000000000048947 */ /* 0x000fea0003800000 */
[----:B------:R-:W-:Y:S01]  /*1750*/  BPT.TRAP 0x1 ;  /* 0x000000040000795c */ /* 0x000fe20000300000 */
.L_x_19:
[----:B------:R-:W-:-:S05]  /*1760*/  IMAD.U32 R4, RZ, RZ, UR44 ;  /* 0x0000002cff047e24 */ /* 0x000fca000f8e00ff */
[----:B------:R-:W-:Y:S01]  /*1770*/  ISETP.GE.AND P2, PT, R4, 0x1, PT ;  /* 0x000000010400780c */ /* 0x000fe20003f46270 */
[----:B-1----:R-:W-:-:S12]  /*1780*/  @P1 BRA `(.L_x_20) ;  /* 0x0000000000081947 */ /* 0x002fd80003800000 */
[----:B------:R-:W1:Y:S02]  /*1790*/  SYNCS.PHASECHK.TRANS64.TRYWAIT P1, [R3+URZ], R0 ;  /* 0x00000000030075a7 */ /* 0x000e64000802017f */
[----:B-1----:R-:W-:Y:S05]  /*17a0*/  @!P1 BRA `(.L_x_21) ;  /* 0x0000006400a89947 */ /* 0x002fea0003800000 */
.L_x_20:
[----:B------:R-:W-:Y:S05]  /*17b0*/  WARPSYNC.ALL ;  /* 0x0000000000007948 */ /* 0x000fea0003800000 */
[----:B------:R-:W-:Y:S01]  /*17c0*/  R2UR UR4, R6 ;  /* 0x00000000060472ca */ /* 0x000fe200000e0000 */
[----:B------:R-:W-:Y:S01]  /*17d0*/  ULEA UR5, UR41, UR45, 0xa ;  /* 0x0000002d29057291 */ /* 0x000fe2000f8e503f */
[----:B------:R-:W-:Y:S01]  /*17e0*/  WARPGROUP.ARRIVE ;  /* 0x00000000000079c5 */ /* 0x000fe20000000000 */
[----:B------:R-:W-:Y:S01]  /*17f0*/  UMOV UR9, 0x40000040 ;  /* 0x4000004000097882 */ /* 0x000fe20000000000 */
[----:B------:R-:W-:-:S04]  /*1800*/  UMOV UR11, 0x40000040 ;  /* 0x40000040000b7882 */ /* 0x000fc80000000000 */
[----:B------:R-:W-:-:S05]  /*1810*/  UMOV UR8, UR5 ;  /* 0x0000000500087c82 */ /* 0x000fca0008000000 */
[----:B------:R-:W-:-:S04]  /*1820*/  UIADD3 UR4, UR4, 0xc100, URZ ;  /* 0x0000c10004047890 */ /* 0x000fc8000fffe03f */
[----:B------:R-:W-:-:S04]  /*1830*/  USHF.R.U32.HI UR4, URZ, 0x4, UR4 ;  /* 0x000000043f047899 */ /* 0x000fc80008011604 */
[----:B------:R-:W-:-:S04]  /*1840*/  ULOP3.LUT UR4, UR4, 0x3fff, URZ, 0xc0, !UPT ;  /* 0x00003fff04047892 */ /* 0x000fc8000f8ec03f */
[----:B------:R-:W-:-:S04]  /*1850*/  ULOP3.LUT UR4, UR4, 0x10000, URZ, 0xfc, !UPT ;  /* 0x0001000004047892 */ /* 0x000fc8000f8efc3f */
[----:B------:R-:W-:-:S07]  /*1860*/  ULEA UR6, UR41, UR4, 0xa ;  /* 0x0000000429067291 */ /* 0x000fce000f8e503f */
[----:B------:R-:W-:Y:S02]  /*1870*/  UMOV UR10, UR6 ;  /* 0x00000006000a7c82 */ /* 0x000fe40008000000 */
[----:B------:R-:W-:Y:S01]  /*1880*/  HGMMA.64x128x16.F32 R24, gdesc[UR8], RZ, !UPT, gsb0 ;  /* 0x01e00000081879f0 */ /* 0x000fe2000c0008ff */
[----:B------:R-:W-:Y:S02]  /*1890*/  UIADD3 UR8, UR5, 0x2, URZ ;  /* 0x0000000205087890 */ /* 0x000fe4000fffe03f */
[----:B------:R-:W-:Y:S01]  /*18a0*/  UIADD3 UR10, UR6, 0x2, URZ ;  /* 0x00000002060a7890 */ /* 0x000fe2000fffe03f */
[----:B------:R-:W-:Y:S01]  /*18b0*/  UMOV UR9, 0x40000040 ;  /* 0x4000004000097882 */ /* 0x000fe20000000000 */
[----:B------:R-:W-:Y:S01]  /*18c0*/  UMOV UR11, 0x40000040 ;  /* 0x40000040000b7882 */ /* 0x000fe20000000000 */
[----:B------:R-:W-:Y:S02]  /*18d0*/  WARPGROUP.DEPBAR.LE gsb0, 0x0 ;  /* 0x00008000000079c5 */ /* 0x000fe40000010000 */
[----:B------:R-:W-:-:S06]  /*18e0*/  WARPGROUP.ARRIVE ;  /* 0x00000000000079c5 */ /* 0x000fcc0000000000 */
[----:B------:R-:W-:Y:S01]  /*18f0*/  HGMMA.64x128x16.F32 R24, gdesc[UR8], R24, gsb0 ;  /* 0x01e00000081879f0 */ /* 0x000fe20008000818 */
        /* <DEDUP_REMOVED lines=13> */
[----:B------:R-:W-:Y:S03]  /*19d0*/  HGMMA.64x128x16.F32 R24, gdesc[UR8], R24, gsb0 ;  /* 0x01e00000081879f0 */ /* 0x000fe60008000818 */
[----:B------:R-:W-:Y:S02]  /*19e0*/  WARPGROUP.DEPBAR.LE gsb0, 0x0 ;  /* 0x00008000000079c5 */ /* 0x000fe40000010000 */
[----:B------:R-:W-:Y:S05]  /*19f0*/  @!P2 BRA `(.L_x_22) ;  /* 0x000000040028a947 */ /* 0x000fea0003800000 */
[----:B------:R-:W-:Y:S01]  /*1a00*/  UIADD3 UR5, UR41, 0x1, URZ ;  /* 0x0000000129057890 */ /* 0x000fe2000fffe03f */
[----:B01----:R-:W-:Y:S02]  /*1a10*/  IMAD.U32 R0, RZ, RZ, UR44 ;  /* 0x0000002cff007e24 */ /* 0x003fe4000f8e00ff */
[----:B------:R-:W-:Y:S01]  /*1a20*/  IMAD.U32 R3, RZ, RZ, UR41 ;  /* 0x00000029ff037e24 */ /* 0x000fe2000f8e00ff */
[----:B------:R-:W-:-:S04]  /*1a30*/  UISETP.NE.AND UP0, UPT, UR5, 0x3, UPT ;  /* 0x000000030500788c */ /* 0x000fc8000bf05270 */
[----:B------:R-:W-:Y:S02]  /*1a40*/  USEL UR6, URZ, 0x1, UP0 ;  /* 0x000000013f067887 */ /* 0x000fe40008000000 */
[----:B------:R-:W-:Y:S02]  /*1a50*/  USEL UR5, UR5, URZ, UP0 ;  /* 0x0000003f05057287 */ /* 0x000fe40008000000 */
[----:B------:R-:W-:-:S06]  /*1a60*/  ULOP3.LUT UR6, UR40, UR6, URZ, 0x3c, !UPT ;  /* 0x0000000628067292 */ /* 0x000fcc000f8e3c3f */
[----:B------:R-:W-:-:S07]  /*1a70*/  IMAD.U32 R7, RZ, RZ, UR6 ;  /* 0x00000006ff077e24 */ /* 0x000fce000f8e00ff */
.L_x_29:
[----:B------:R-:W-:Y:S05]  /*1a80*/  @!P0 BRA `(.L_x_23) ;  /* 0x0000000000048947 */ /* 0x000fea0003800000 */
[----:B------:R-:W-:Y:S01]  /*1a90*/  BPT.TRAP 0x1 ;  /* 0x000000040000795c */ /* 0x000fe20000300000 */
.L_x_23:
[----:B------:R-:W0:Y:S01]  /*1aa0*/  S2UR UR7, SR_CgaCtaId ;  /* 0x00000000000779c3 */ /* 0x000e220000008800 */
[----:B------:R-:W-:Y:S01]  /*1ab0*/  UMOV UR6, 0x400 ;  /* 0x0000040000067882 */ /* 0x000fe20000000000 */
[----:B------:R-:W-:Y:S01]  /*1ac0*/  IMAD.U32 R5, RZ, RZ, UR5 ;  /* 0x00000005ff057e24 */ /* 0x000fe2000f8e00ff */
[----:B------:R-:W-:Y:S01]  /*1ad0*/  SHF.L.U32 R4, R7, 0x1f, RZ ;  /* 0x0000001f07047819 */ /* 0x000fe200000006ff */
[----:B0-----:R-:W-:-:S06]  /*1ae0*/  ULEA UR6, UR7, UR6, 0x18 ;  /* 0x0000000607067291 */ /* 0x001fcc000f8ec03f */
[----:B------:R-:W-:-:S04]  /*1af0*/  IMAD.U32 R6, RZ, RZ, UR6 ;  /* 0x00000006ff067e24 */ /* 0x000fc8000f8e00ff */
[----:B------:R-:W-:-:S04]  /*1b00*/  IMAD R5, R5, 0x8, R6 ;  /* 0x0000000805057824 */ /* 0x000fc800078e0206 */
[----:B------:R0:W1:Y:S01]  /*1b10*/  SYNCS.PHASECHK.TRANS64.TRYWAIT P1, [R5+URZ], R4 ;  /* 0x00000004050075a7 */ /* 0x000062000802017f */
[----:B------:R-:W-:Y:S05]  /*1b20*/  @!P0 BRA `(.L_x_24) ;  /* 0x0000000000048947 */ /* 0x000fea0003800000 */
[----:B------:R-:W-:Y:S01]  /*1b30*/  BPT.TRAP 0x1 ;  /* 0x000000040000795c */ /* 0x000fe20000300000 */
.L_x_24:
[----:B-1----:R-:W-:Y:S05]  /*1b40*/  @P1 BRA `(.L_x_25) ;  /* 0x0000000000081947 */ /* 0x002fea0003800000 */
[----:B------:R-:W1:Y:S02]  /*1b50*/  SYNCS.PHASECHK.TRANS64.TRYWAIT P1, [R5+URZ], R4 ;  /* 0x00000004050075a7 */ /* 0x000e64000802017f */
[----:B-1----:R-:W-:Y:S05]  /*1b60*/  @!P1 BRA `(.L_x_26) ;  /* 0x0000006000cc9947 */ /* 0x002fea0003800000 */
.L_x_25:
[----:B------:R-:W-:Y:S01]  /*1b70*/  ULEA UR6, UR5, UR45, 0xa ;  /* 0x0000002d05067291 */ /* 0x000fe2000f8e503f */
[----:B------:R-:W-:Y:S01]  /*1b80*/  WARPGROUP.ARRIVE ;  /* 0x00000000000079c5 */ /* 0x000fe20000000000 */
[----:B------:R-:W-:Y:S01]  /*1b90*/  ULEA UR7, UR5, UR4, 0xa ;  /* 0x0000000405077291 */ /* 0x000fe2000f8e503f */
[----:B------:R-:W-:Y:S01]  /*1ba0*/  UMOV UR9, 0x40000040 ;  /* 0x4000004000097882 */ /* 0x000fe20000000000 */
[----:B------:R-:W-:-:S03]  /*1bb0*/  UMOV UR11, 0x40000040 ;  /* 0x40000040000b7882 */ /* 0x000fc60000000000 */
[----:B------:R-:W-:Y:S02]  /*1bc0*/  UMOV UR8, UR6 ;  /* 0x0000000600087c82 */ /* 0x000fe40008000000 */
[----:B------:R-:W-:Y:S02]  /*1bd0*/  UMOV UR10, UR7 ;  /* 0x00000007000a7c82 */ /* 0x000fe40008000000 */
[----:B------:R-:W-:Y:S01]  /*1be0*/  HGMMA.64x128x16.F32 R24, gdesc[UR8], R24, gsb0 ;  /* 0x01e00000081879f0 */ /* 0x000fe20008000818 */
[----:B------:R-:W-:Y:S02]  /*1bf0*/  UIADD3 UR8, UR6, 0x2, URZ ;  /* 0x0000000206087890 */ /* 0x000fe4000fffe03f */
[----:B------:R-:W-:Y:S01]  /*1c00*/  UIADD3 UR10, UR7, 0x2, URZ ;  /* 0x00000002070a7890 */ /* 0x000fe2000fffe03f */
[----:B------:R-:W-:Y:S01]  /*1c10*/  UMOV UR9, 0x40000040 ;  /* 0x4000004000097882 */ /* 0x000fe20000000000 */
[----:B------:R-:W-:Y:S01]  /*1c20*/  UMOV UR11, 0x40000040 ;  /* 0x40000040000b7882 */ /* 0x000fe20000000000 */
[----:B------:R-:W-:-:S02]  /*1c30*/  WARPGROUP.DEPBAR.LE gsb0, 0x0 ;  /* 0x00008000000079c5 */ /* 0x000fc40000010000 */
        /* <DEDUP_REMOVED lines=18> */
[----:B------:R-:W-:Y:S01]  /*1d60*/  BPT.TRAP 0x1 ;  /* 0x000000040000795c */ /* 0x000fe20000300000 */
.L_x_27:
[----:B------:R-:W-:-:S13]  /*1d70*/  ISETP.NE.AND P1, PT, R22, RZ, PT ;  /* 0x000000ff1600720c */ /* 0x000fda0003f25270 */
[----:B01----:R-:W-:-:S04]  /*1d80*/  @P1 IMAD R4, R3, 0x8, R6 ;  /* 0x0000000803041824 */ /* 0x003fc800078e0206 */
[----:B------:R-:W-:-:S05]  /*1d90*/  @P1 VIADD R4, R4, 0x18 ;  /* 0x0000001804041836 */ /* 0x000fca0000000000 */
[----:B------:R-:W-:-:S04]  /*1da0*/  @P1 PRMT R4, R19, 0x654, R4 ;  /* 0x0000065413041816 */ /* 0x000fc80000000004 */
[----:B------:R0:W-:Y:S01]  /*1db0*/  @P1 SYNCS.ARRIVE.TRANS64.RED.A1T0 RZ, [R4+URZ], RZ ;  /* 0x000000ff04ff19a7 */ /* 0x0001e2000810043f */
[----:B------:R-:W-:-:S13]  /*1dc0*/  ISETP.GT.U32.AND P1, PT, R18, 0x1, PT ;  /* 0x000000011200780c */ /* 0x000fda0003f24070 */
[----:B0-----:R-:W-:Y:S05]  /*1dd0*/  @P1 BRA `(.L_x_28) ;  /* 0x0000000000041947 */ /* 0x001fea0003800000 */
[----:B------:R-:W-:Y:S01]  /*1de0*/  BPT.TRAP 0x1 ;  /* 0x000000040000795c */ /* 0x000fe20000300000 */
.L_x_28:
[----:B------:R-:W-:Y:S01]  /*1df0*/  UIADD3 UR5, UR5, 0x1, URZ ;  /* 0x0000000105057890 */ /* 0x000fe2000fffe03f */
[C---:B------:R-:W-:Y:S01]  /*1e00*/  ISETP.GT.AND P2, PT, R0.reuse, 0x1, PT ;  /* 0x000000010000780c */ /* 0x040fe20003f44270 */
[----:B------:R-:W-:Y:S02]  /*1e10*/  VIADD R3, R3, 0x1 ;  /* 0x0000000103037836 */ /* 0x000fe40000000000 */
[----:B------:R-:W-:Y:S01]  /*1e20*/  UISETP.NE.AND UP0, UPT, UR5, 0x3, UPT ;  /* 0x000000030500788c */ /* 0x000fe2000bf05270 */
[----:B------:R-:W-:Y:S02]  /*1e30*/  VIADD R0, R0, 0xffffffff ;  /* 0xffffffff00007836 */ /* 0x000fe40000000000 */
[C---:B------:R-:W-:Y:S01]  /*1e40*/  ISETP.NE.AND P1, PT, R3.reuse, 0x3, PT ;  /* 0x000000030300780c */ /* 0x040fe20003f25270 */
[----:B------:R-:W-:Y:S02]  /*1e50*/  USEL UR6, URZ, 0x1, UP0 ;  /* 0x000000013f067887 */ /* 0x000fe40008000000 */
[----:B------:R-:W-:Y:S01]  /*1e60*/  USEL UR5, UR5, URZ, UP0 ;  /* 0x0000003f05057287 */ /* 0x000fe20008000000 */
[----:B------:R-:W-:-:S03]  /*1e70*/  SEL R3, R3, RZ, P1 ;  /* 0x000000ff03037207 */ /* 0x000fc60000800000 */
[----:B------:R-:W-:Y:S01]  /*1e80*/  LOP3.LUT R7, R7, UR6, RZ, 0x3c, !PT ;  /* 0x0000000607077c12 */ /* 0x000fe2000f8e3cff */
[----:B------:R-:W-:Y:S07]  /*1e90*/  @P2 BRA `(.L_x_29) ;  /* 0xfffffff800f82947 */ /* 0x000fee000383ffff */
.L_x_22:
[----:B01----:R-:W0:Y:S02]  /*1ea0*/  LDC R0, c[0x0][0x28c] ;  /* 0x0000a300ff007b82 */ /* 0x003e240000000800 */
[----:B0-----:R-:W-:-:S13]  /*1eb0*/  ISETP.GE.AND P1, PT, R0, 0x1, PT ;  /* 0x000000010000780c */ /* 0x001fda0003f26270 */
[----:B------:R-:W-:Y:S05]  /*1ec0*/  @!P1 BRA `(.L_x_30) ;  /* 0x0000000000449947 */ /* 0x000fea0003800000 */
[----:B------:R-:W-:Y:S05]  /*1ed0*/  @!P0 BRA `(.L_x_31) ;  /* 0x0000000000048947 */ /* 0x000fea0003800000 */
[----:B------:R-:W-:Y:S01]  /*1ee0*/  BPT.TRAP 0x1 ;  /* 0x000000040000795c */ /* 0x000fe20000300000 */
.L_x_31:
[----:B------:R-:W-:-:S13]  /*1ef0*/  ISETP.NE.AND P0, PT, R22, RZ, PT ;  /* 0x000000ff1600720c */ /* 0x000fda0003f05270 */
[----:B------:R-:W-:-:S05]  /*1f00*/  VOTEU.ANY UP0, P0 ;  /* 0x00000000003f7886 */ /* 0x000fca0000000100 */
[----:B------:R-:W-:-:S06]  /*1f10*/  @UP0 UIADD3 UR4, UR44, UR41, URZ ;  /* 0x000000292c040290 */ /* 0x000fcc000fffe03f */
[----:B------:R-:W-:Y:S02]  /*1f20*/  IMAD.U32 R4, RZ, RZ, UR4 ;  /* 0x00000004ff047e24 */ /* 0x000fe4000f8e00ff */
[----:B------:R-:W-:Y:S02]  /*1f30*/  IMAD.U32 R3, RZ, RZ, UR4 ;  /* 0x00000004ff037e24 */ /* 0x000fe4000f8e00ff */
[----:B------:R-:W-:-:S05]  /*1f40*/  @P0 IMAD.WIDE.U32 R4, R4, -0x55555555, RZ ;  /* 0xaaaaaaab04040825 */ /* 0x000fca00078e00ff */
[----:B------:R-:W-:-:S05]  /*1f50*/  @P0 SHF.R.U32.HI R0, RZ, 0x1, R5 ;  /* 0x00000001ff000819 */ /* 0x000fca0000011605 */
[----:B------:R-:W-:-:S04]  /*1f60*/  @P0 IMAD R0, R0, -0x3, R3 ;  /* 0xfffffffd00000824 */ /* 0x000fc800078e0203 */
[----:B------:R-:W-:-:S04]  /*1f70*/  @P0 IMAD R0, R0, 0x8, R6 ;  /* 0x0000000800000824 */ /* 0x000fc800078e0206 */
[----:B------:R-:W-:-:S05]  /*1f80*/  @P0 VIADD R0, R0, 0x18 ;  /* 0x0000001800000836 */ /* 0x000fca0000000000 */
[----:B------:R-:W-:-:S04]  /*1f90*/  @P0 PRMT R0, R19, 0x654, R0 ;  /* 0x0000065413000816 */ /* 0x000fc80000000000 */
[----:B------:R0:W-:Y:S01]  /*1fa0*/  @P0 SYNCS.ARRIVE.TRANS64.RED.A1T0 RZ, [R0+URZ], RZ ;  /* 0x000000ff00ff09a7 */ /* 0x0001e2000810043f */
[----:B------:R-:W-:-:S13]  /*1fb0*/  ISETP.GT.U32.AND P0, PT, R18, 0x1, PT ;  /* 0x000000011200780c */ /* 0x000fda0003f04070 */
[----:B0-----:R-:W-:Y:S05]  /*1fc0*/  @P0 BRA `(.L_x_30) ;  /* 0x0000000000040947 */ /* 0x001fea0003800000 */
[----:B------:R-:W-:Y:S01]  /*1fd0*/  BPT.TRAP 0x1 ;  /* 0x000000040000795c */ /* 0x000fe20000300000 */
.L_x_30:
[----:B------:R-:W-:Y:S01]  /*1fe0*/  IMAD.SHL.U32 R100, R100, 0x80, RZ ;  /* 0x0000008064647824 */ /* 0x000fe200078e00ff */
[----:B------:R-:W-:Y:S01]  /*1ff0*/  UIADD3 UR41, UR43, UR41, URZ ;  /* 0x000000292b297290 */ /* 0x000fe2000fffe03f */
[----:B------:R-:W-:Y:S01]  /*2000*/  SHF.R.S32.HI R11, RZ, 0x1f, R101 ;  /* 0x0000001fff0b7819 */ /* 0x000fe20000011465 */
[----:B------:R-:W-:Y:S01]  /*2010*/  UISETP.GE.U32.AND UP1, UPT, UR43, 0x3, UPT ;  /* 0x000000032b00788c */ /* 0x000fe2000bf26070 */
[----:B------:R-:W-:Y:S01]  /*2020*/  IMAD.SHL.U32 R6, R103, 0x80, RZ ;  /* 0x0000008067067824 */ /* 0x000fe200078e00ff */
[----:B------:R-:W-:Y:S01]  /*2030*/  ULDC UR7, c[0x0][0x288] ;  /* 0x0000a20000077ab9 */ /* 0x000fe20000000800 */
[C---:B------:R-:W-:Y:S01]  /*2040*/  LOP3.LUT R8, R100.reuse, 0x6, R95, 0xf8, !PT ;  /* 0x0000000664087812 */ /* 0x040fe200078ef85f */
[----:B------:R-:W-:Y:S01]  /*2050*/  UISETP.GT.U32.AND UP0, UPT, UR41, 0x2, UPT ;  /* 0x000000022900788c */ /* 0x000fe2000bf04070 */
[----:B------:R-:W-:Y:S01]  /*2060*/  ISETP.GE.AND P0, PT, R100, UR7, PT ;  /* 0x0000000764007c0c */ /* 0x000fe2000bf06270 */
[----:B------:R-:W-:Y:S01]  /*2070*/  ULDC.64 UR4, c[0x0][0x5d0] ;  /* 0x0001740000047ab9 */ /* 0x000fe20000000a00 */
[--C-:B------:R-:W-:Y:S01]  /*2080*/  SHF.R.S32.HI R9, RZ, 0x1f, R8.reuse ;  /* 0x0000001fff097819 */ /* 0x100fe20000011408 */
[----:B------:R-:W-:Y:S01]  /*2090*/  ULDC UR10, c[0x0][0x284] ;  /* 0x0000a100000a7ab9 */ /* 0x000fe20000000800 */
[----:B------:R-:W-:Y:S01]  /*20a0*/  IMAD R0, R11, UR4, RZ ;  /* 0x000000040b007c24 */ /* 0x000fe2000f8e02ff */
[----:B------:R-:W-:Y:S01]  /*20b0*/  UISETP.LT.U32.AND UP0, UPT, UR43, 0x3, UP0 ;  /* 0x000000032b00788c */ /* 0x000fe20008701070 */
[----:B------:R-:W-:Y:S01]  /*20c0*/  ISETP.GE.OR P0, PT, R6, UR10, P0 ;  /* 0x0000000a06007c0c */ /* 0x000fe20008706670 */
[----:B------:R-:W-:Y:S01]  /*20d0*/  IMAD.WIDE.U32 R4, R101, UR4, R8 ;  /* 0x0000000465047c25 */ /* 0x000fe2000f8e0008 */
[----:B------:R-:W-:Y:S01]  /*20e0*/  ULDC.64 UR8, c[0x0][0x5c8] ;  /* 0x0001720000087ab9 */ /* 0x000fe20000000a00 */
[----:B------:R-:W-:-:S02]  /*20f0*/  USEL UR6, URZ, 0x1, !UP0 ;  /* 0x000000013f067887 */ /* 0x000fc4000c000000 */
[----:B------:R-:W-:Y:S01]  /*2100*/  IMAD R3, R101, UR5, R0 ;  /* 0x0000000565037c24 */ /* 0x000fe2000f8e0200 */
[----:B------:R-:W-:Y:S01]  /*2110*/  @UP1 UIMAD.WIDE.U32 UR4, UR41, -0x55555555, URZ ;  /* 0xaaaaaaab290418a5 */ /* 0x000fe2000f8e003f */
[----:B------:R-:W-:Y:S01]  /*2120*/  IMAD.WIDE R104, R103, 0x80, R88 ;  /* 0x0000008067687825 */ /* 0x000fe200078e0258 */
[----:B------:R-:W-:Y:S02]  /*2130*/  ULOP3.LUT UR40, UR40, UR6, URZ, 0x3c, !UPT ;  /* 0x0000000628287292 */ /* 0x000fe4000f8e3c3f */
[----:B------:R-:W-:Y:S01]  /*2140*/  @UP1 USHF.R.U32.HI UR4, URZ, 0x1, UR5 ;  /* 0x000000013f041899 */ /* 0x000fe20008011605 */
[----:B------:R-:W-:Y:S02]  /*2150*/  IMAD.IADD R5, R5, 0x1, R3 ;  /* 0x0000000105057824 */ /* 0x000fe400078e0203 */
[----:B------:R-:W-:Y:S01]  /*2160*/  IMAD R3, R105, UR8, RZ ;  /* 0x0000000869037c24 */ /* 0x000fe2000f8e02ff */
[----:B------:R-:W-:Y:S01]  /*2170*/  @UP1 ULOP3.LUT UR40, UR40, 0x1, UR4, 0x78, !UPT ;  /* 0x0000000128281892 */ /* 0x000fe2000f8e7804 */
[----:B------:R-:W-:-:S04]  /*2180*/  IMAD.WIDE.U32 R106, R104, UR8, R4 ;  /* 0x00000008686a7c25 */ /* 0x000fc8000f8e0004 */
[----:B------:R-:W-:Y:S02]  /*2190*/  IMAD R7, R104, UR9, R3 ;  /* 0x0000000968077c24 */ /* 0x000fe4000f8e0203 */
[----:B------:R-:W-:Y:S01]  /*21a0*/  IMAD.MOV.U32 R0, RZ, RZ, -0x1 ;  /* 0xffffffffff007424 */ /* 0x000fe200078e00ff */
[----:B------:R-:W-:Y:S06]  /*21b0*/  @P0 BRA `(.L_x_32) ;  /* 0x00000040001c0947 */ /* 0x000fec0003800000 */
[----:B-----5:R-:W-:Y:S01]  /*21c0*/  FSETP.NEU.AND P0, PT, R90, RZ, PT ;  /* 0x000000ff5a00720b */ /* 0x020fe20003f0d000 */
[----:B------:R-:W-:Y:S01]  /*21d0*/  IMAD.IADD R4, R94, 0x1, -R100 ;  /* 0x000000015e047824 */ /* 0x000fe200078e0a64 */
[----:B------:R-:W-:Y:S01]  /*21e0*/  BSSY B0, `(.L_x_32) ;  /* 0x0000404000007945 */ /* 0x000fe20003800000 */
[----:B------:R-:W-:Y:S02]  /*21f0*/  IMAD.IADD R3, R99, 0x1, -R6 ;  /* 0x0000000163037824 */ /* 0x000fe400078e0a06 */
[----:B------:R-:W-:Y:S01]  /*2200*/  IMAD.IADD R103, R107, 0x1, R7 ;  /* 0x000000016b677824 */ /* 0x000fe200078e0207 */
[----:B------:R-:W-:-:S04]  /*2210*/  ISETP.GT.AND P2, PT, R4, RZ, PT ;  /* 0x000000ff0400720c */ /* 0x000fc80003f44270 */
[----:B------:R-:W-:-:S03]  /*2220*/  ISETP.GT.AND P1, PT, R3, RZ, P2 ;  /* 0x000000ff0300720c */ /* 0x000fc60001724270 */
[----:B------:R-:W-:Y:S10]  /*2230*/  @!P0 BRA `(.L_x_33) ;  /* 0x0000002c00288947 */ /* 0x000ff40003800000 */
[----:B------:R-:W0:Y:S01]  /*2240*/  LDC.64 R110, c[0x0][0x5b8] ;  /* 0x00016e00ff6e7b82 */ /* 0x000e220000000a00 */
[----:B------:R-:W-:-:S07]  /*2250*/  ULDC.64 UR4, c[0x0][0x5c0] ;  /* 0x0001700000047ab9 */ /* 0x000fce0000000a00 */
[----:B------:R-:W1:Y:S08]  /*2260*/  LDC.64 R112, c[0x0][0x5b0] ;  /* 0x00016c00ff707b82 */ /* 0x000e700000000a00 */
[----:B------:R-:W2:Y:S01]  /*2270*/  LDC.64 R114, c[0x0][0x5a8] ;  /* 0x00016a00ff727b82 */ /* 0x000ea20000000a00 */
[-C--:B0-----:R-:W-:Y:S02]  /*2280*/  IMAD R6, R11, R110.reuse, RZ ;  /* 0x0000006e0b067224 */ /* 0x081fe400078e02ff */
[----:B------:R-:W-:-:S04]  /*2290*/  IMAD.WIDE.U32 R108, R101, R110, R8 ;  /* 0x0000006e656c7225 */ /* 0x000fc800078e0008 */
[----:B------:R-:W-:Y:S02]  /*22a0*/  IMAD R107, R101, R111, R6 ;  /* 0x0000006f656b7224 */ /* 0x000fe400078e0206 */
[-C--:B-1----:R-:W-:Y:S02]  /*22b0*/  IMAD R5, R105, R112.reuse, RZ ;  /* 0x0000007069057224 */ /* 0x082fe400078e02ff */
[----:B------:R-:W-:Y:S02]  /*22c0*/  IMAD.IADD R13, R109, 0x1, R107 ;  /* 0x000000016d0d7824 */ /* 0x000fe400078e026b */
[----:B------:R-:W-:Y:S02]  /*22d0*/  IMAD.MOV.U32 R12, RZ, RZ, R108 ;  /* 0x000000ffff0c7224 */ /* 0x000fe400078e006c */
[C---:B------:R-:W-:Y:S02]  /*22e0*/  IMAD R111, R104.reuse, R113, R5 ;  /* 0x00000071686f7224 */ /* 0x040fe400078e0205 */
[----:B------:R-:W-:-:S04]  /*22f0*/  IMAD.WIDE.U32 R6, R104, R112, R12 ;  /* 0x0000007068067225 */ /* 0x000fc800078e000c */
[----:B------:R-:W-:Y:S01]  /*2300*/  IMAD.IADD R5, R7, 0x1, R111 ;  /* 0x0000000107057824 */ /* 0x000fe200078e026f */
[----:B--2---:R-:W-:-:S04]  /*2310*/  LEA R14, P0, R6, R114, 0x1 ;  /* 0x00000072060e7211 */ /* 0x004fc800078008ff */
[----:B------:R-:W-:-:S05]  /*2320*/  LEA.HI.X R15, R6, R115, R5, 0x1, P0 ;  /* 0x00000073060f7211 */ /* 0x000fca00000f0c05 */
[----:B------:R0:W2:Y:S01]  /*2330*/  @P1 LDG.E.LTC128B.U16 R5, desc[UR38][R14.64] ;  /* 0x000000260e051981 */ /* 0x0000a2000c1e1520 */
[----:B------:R-:W-:Y:S01]  /*2340*/  LEA R10, P0, R106, UR4, 0x1 ;  /* 0x000000046a0a7c11 */ /* 0x000fe2000f8008ff */
[----:B------:R-:W-:Y:S01]  /*2350*/  IMAD.WIDE.U32 R6, R104, R112, R8 ;  /* 0x0000007068067225 */ /* 0x000fe200078e0008 */
[----:B------:R-:W-:Y:S03]  /*2360*/  BSSY B1, `(.L_x_34) ;  /* 0x0000012000017945 */ /* 0x000fe60003800000 */
[----:B------:R-:W-:Y:S02]  /*2370*/  IMAD.IADD R7, R111, 0x1, R7 ;  /* 0x000000016f077824 */ /* 0x000fe400078e0207 */
[----:B------:R-:W-:Y:S01]  /*2380*/  IMAD.WIDE.U32 R20, R101, R110, R6 ;  /* 0x0000006e65147225 */ /* 0x000fe200078e0006 */
[----:B0-----:R-:W-:-:S03]  /*2390*/  SHF.L.U64.HI R15, R112, 0x3, R113 ;  /* 0x00000003700f7819 */ /* 0x001fc60000010271 */
[----:B------:R-:W-:Y:S01]  /*23a0*/  IMAD.IADD R7, R107, 0x1, R21 ;  /* 0x000000016b077824 */ /* 0x000fe200078e0215 */
[----:B------:R-:W-:Y:S01]  /*23b0*/  LEA R6, P4, R20, R114, 0x1 ;  /* 0x0000007214067211 */ /* 0x000fe200078808ff */
[----:B------:R-:W-:-:S03]  /*23c0*/  IMAD.SHL.U32 R14, R112, 0x8, RZ ;  /* 0x00000008700e7824 */ /* 0x000fc600078e00ff */
[----:B------:R-:W-:Y:S01]  /*23d0*/  LEA.HI.X R7, R20, R115, R7, 0x1, P4 ;  /* 0x0000007314077211 */ /* 0x000fe200020f0c07 */
[----:B--2---:R-:W-:-:S05]  /*23e0*/  HADD2.F32 R11, -RZ, R5.H0_H0 ;  /* 0x20000005ff0b7230 */ /* 0x004fca0000004100 */
[----:B------:R-:W-:-:S04]  /*23f0*/  FMUL R11, R11, R90 ;  /* 0x0000005a0b0b7220 */ /* 0x000fc80000400000 */
[----:B------:R-:W-:Y:S01]  /*2400*/  FFMA R24, R24, R23, R11 ;  /* 0x0000001718187223 */ /* 0x000fe2000000000b */
[----:B------:R-:W-:Y:S02]  /*2410*/  LEA.HI.X R11, R106, UR5, R103, 0x1, P0 ;  /* 0x000000056a0b7c11 */ /* 0x000fe400080f0c67 */
[----:B------:R-:W-:Y:S02]  /*2420*/  ISETP.GT.AND P0, PT, R4, 0x1, PT ;  /* 0x000000010400780c */ /* 0x000fe40003f04270 */
[----:B------:R-:W-:Y:S02]  /*2430*/  F2FP.F16.F32.PACK_AB R24, RZ, R24 ;  /* 0x00000018ff18723e */ /* 0x000fe400000000ff */
[----:B------:R-:W-:-:S03]  /*2440*/  ISETP.GT.AND P3, PT, R3, RZ, P0 ;  /* 0x000000ff0300720c */ /* 0x000fc60000764270 */
[----:B------:R0:W-:Y:S10]  /*2450*/  @P1 STG.E.U16 desc[UR38][R10.64], R24 ;  /* 0x000000180a001986 */ /* 0x0001f4000c101526 */
[----:B------:R-:W-:Y:S05]  /*2460*/  @!P3 BRA `(.L_x_35) ;  /* 0x000000000004b947 */ /* 0x000fea0003800000 */
[----:B------:R1:W5:Y:S02]  /*2470*/  LDG.E.LTC128B.U16 R5, desc[UR38][R6.64+0x2] ;  /* 0x0000022606057981 */ /* 0x000364000c1e1520 */
.L_x_35:
[----:B------:R-:W-:Y:S05]  /*2480*/  BSYNC B1 ;  /* 0x0000000000017941 */ /* 0x000fea0003800000 */
.L_x_34:
[----:B-----5:R-:W-:Y:S01]  /*2490*/  HADD2.F32 R103, -RZ, R5.H0_H0 ;  /* 0x20000005ff677230 */ /* 0x020fe20000004100 */
[----:B------:R-:W-:Y:S01]  /*24a0*/  ISETP.GT.AND P2, PT, R3, 0x8, P2 ;  /* 0x000000080300780c */ /* 0x000fe20001744270 */
[----:B------:R-:W-:Y:S01]  /*24b0*/  IMAD.WIDE.U32 R20, R104, R112, R14 ;  /* 0x0000007068147225 */ /* 0x000fe200078e000e */
[----:B0-----:R-:W-:-:S03]  /*24c0*/  PRMT R24, R5, 0x7610, R24 ;  /* 0x0000761005187816 */ /* 0x001fc60000000018 */
[----:B------:R-:W-:Y:S01]  /*24d0*/  FMUL R12, R103, R90 ;  /* 0x0000005a670c7220 */ /* 0x000fe20000400000 */
[----:B------:R-:W-:Y:S01]  /*24e0*/  IMAD.IADD R111, R111, 0x1, R21 ;  /* 0x000000016f6f7824 */ /* 0x000fe200078e0215 */
[----:B------:R-:W-:Y:S02]  /*24f0*/  IADD3 R108, P1, R108, R20, RZ ;  /* 0x000000146c6c7210 */ /* 0x000fe40007f3e0ff */
[----:B------:R-:W-:-:S03]  /*2500*/  FFMA R12, R25, R23, R12 ;  /* 0x00000017190c7223 */ /* 0x000fc6000000000c */
[----:B------:R-:W-:Y:S01]  /*2510*/  IMAD.X R13, R111, 0x1, R13, P1 ;  /* 0x000000016f0d7824 */ /* 0x000fe200008e060d */
[C---:B------:R-:W-:Y:S02]  /*2520*/  LEA R14, P1, R108.reuse, R114, 0x1 ;  /* 0x000000726c0e7211 */ /* 0x040fe400078208ff */
[----:B------:R-:W-:Y:S02]  /*2530*/  F2FP.F16.F32.PACK_AB R12, RZ, R12 ;  /* 0x0000000cff0c723e */ /* 0x000fe400000000ff */
[----:B------:R-:W-:Y:S02]  /*2540*/  LEA.HI.X R15, R108, R115, R13, 0x1, P1 ;  /* 0x000000736c0f7211 */ /* 0x000fe400008f0c0d */
[----:B------:R-:W-:-:S05]  /*2550*/  PRMT R21, R12, 0x7610, R21 ;  /* 0x000076100c157816 */ /* 0x000fca0000000015 */
[----:B------:R0:W-:Y:S04]  /*2560*/  @P3 STG.E.U16 desc[UR38][R10.64+0x2], R21 ;  /* 0x000002150a003986 */ /* 0x0001e8000c101526 */
[----:B------:R-:W2:Y:S01]  /*2570*/  @P2 LDG.E.LTC128B.U16 R24, desc[UR38][R14.64] ;  /* 0x000000260e182981 */ /* 0x000ea2000c1e1520 */
[----:B------:R-:W-:Y:S01]  /*2580*/  IADD3 R20, P1, R8, R20, RZ ;  /* 0x0000001408147210 */ /* 0x000fe20007f3e0ff */
[----:B------:R-:W-:Y:S01]  /*2590*/  BSSY B1, `(.L_x_36) ;  /* 0x0000011000017945 */ /* 0x000fe20003800000 */
[----:B------:R-:W-:Y:S02]  /*25a0*/  SHF.L.U64.HI R13, R91, 0x1, R92 ;  /* 0x000000015b0d7819 */ /* 0x000fe4000001025c */
[----:B------:R-:W-:Y:S01]  /*25b0*/  ISETP.GT.AND P0, PT, R3, 0x8, P0 ;  /* 0x000000080300780c */ /* 0x000fe20000704270 */
[----:B0-----:R-:W-:Y:S01]  /*25c0*/  IMAD.X R21, R9, 0x1, R111, P1 ;  /* 0x0000000109157824 */ /* 0x001fe200008e066f */
[----:B------:R-:W-:Y:S01]  /*25d0*/  LEA R12, P1, R91, R10, 0x1 ;  /* 0x0000000a5b0c7211 */ /* 0x000fe200078208ff */
[----:B------:R-:W-:-:S04]  /*25e0*/  IMAD.WIDE.U32 R20, R101, R110, R20 ;  /* 0x0000006e65147225 */ /* 0x000fc800078e0014 */
[----:B------:R-:W-:Y:S01]  /*25f0*/  IMAD.X R13, R13, 0x1, R11, P1 ;  /* 0x000000010d0d7824 */ /* 0x000fe200008e060b */
[----:B------:R-:W-:Y:S01]  /*2600*/  LEA R8, P3, R20, R114, 0x1 ;  /* 0x0000007214087211 */ /* 0x000fe200078608ff */
[----:B------:R-:W-:-:S05]  /*2610*/  IMAD.IADD R9, R107, 0x1, R21 ;  /* 0x000000016b097824 */ /* 0x000fca00078e0215 */
[----:B------:R-:W-:Y:S01]  /*2620*/  LEA.HI.X R9, R20, R115, R9, 0x1, P3 ;  /* 0x0000007314097211 */ /* 0x000fe200018f0c09 */
[----:B--2---:R-:W-:-:S05]  /*2630*/  HADD2.F32 R5, -RZ, R24.H0_H0 ;  /* 0x20000018ff057230 */ /* 0x004fca0000004100 */
[----:B------:R-:W-:-:S04]  /*2640*/  FMUL R5, R5, R90 ;  /* 0x0000005a05057220 */ /* 0x000fc80000400000 */
[----:B------:R-:W-:-:S05]  /*2650*/  FFMA R5, R26, R23, R5 ;  /* 0x000000171a057223 */ /* 0x000fca0000000005 */
[----:B------:R-:W-:-:S05]  /*2660*/  F2FP.F16.F32.PACK_AB R5, RZ, R5 ;  /* 0x00000005ff05723e */ /* 0x000fca00000000ff */
[----:B------:R0:W-:Y:S01]  /*2670*/  @P2 STG.E.U16 desc[UR38][R12.64], R5 ;  /* 0x000000050c002986 */ /* 0x0001e2000c101526 */
[----:B------:R-:W-:Y:S05]  /*2680*/  @!P0 BRA `(.L_x_37) ;  /* 0x0000000000048947 */ /* 0x000fea0003800000 */
[----:B------:R2:W5:Y:S02]  /*2690*/  LDG.E.LTC128B.U16 R24, desc[UR38][R8.64+0x2] ;  /* 0x0000022608187981 */ /* 0x000564000c1e1520 */
.L_x_37:
[----:B------:R-:W-:Y:S05]  /*26a0*/  BSYNC B1 ;  /* 0x0000000000017941 */ /* 0x000fea0003800000 */
.L_x_36:
[----:B0----5:R-:W-:Y:S01]  /*26b0*/  HADD2.F32 R5, -RZ, R24.H0_H0 ;  /* 0x20000018ff057230 */ /* 0x021fe20000004100 */
[----:B------:R-:W-:Y:S01]  /*26c0*/  ISETP.GT.AND P1, PT, R4, 0x8, PT ;  /* 0x000000080400780c */ /* 0x000fe20003f24270 */
[----:B------:R-:W-:Y:S03]  /*26d0*/  BSSY B1, `(.L_x_38) ;  /* 0x0000008000017945 */ /* 0x000fe60003800000 */
[----:B------:R-:W-:Y:S01]  /*26e0*/  FMUL R14, R5, R90 ;  /* 0x0000005a050e7220 */ /* 0x000fe20000400000 */
[----:B------:R-:W-:-:S03]  /*26f0*/  ISETP.GT.AND P2, PT, R3, RZ, P1 ;  /* 0x000000ff0300720c */ /* 0x000fc60000f44270 */
[----:B------:R-:W-:-:S05]  /*2700*/  FFMA R14, R27, R23, R14 ;  /* 0x000000171b0e7223 */ /* 0x000fca000000000e */
[----:B------:R-:W-:-:S05]  /*2710*/  F2FP.F16.F32.PACK_AB R14, RZ, R14 ;  /* 0x0000000eff0e723e */ /* 0x000fca00000000ff */
[----:B------:R0:W-:Y:S01]  /*2720*/  @P0 STG.E.U16 desc[UR38][R12.64+0x2], R14 ;  /* 0x0000020e0c000986 */ /* 0x0001e2000c101526 */
[----:B------:R-:W-:Y:S05]  /*2730*/  @!P2 BRA `(.L_x_39) ;  /* 0x000000000004a947 */ /* 0x000fea0003800000 */
[----:B------:R3:W5:Y:S02]  /*2740*/  LDG.E.LTC128B.U16 R24, desc[UR38][R6.64+0x10] ;  /* 0x0000102606187981 */ /* 0x000764000c1e1520 */
.L_x_39:
[----:B------:R-:W-:Y:S05]  /*2750*/  BSYNC B1 ;  /* 0x0000000000017941 */ /* 0x000fea0003800000 */
.L_x_38:
[----:B-----5:R-:W-:Y:S01]  /*2760*/  HADD2.F32 R5, -RZ, R24.H0_H0 ;  /* 0x20000018ff057230 */ /* 0x020fe20000004100 */
        /* <DEDUP_REMOVED lines=9> */
.L_x_41:
[----:B------:R-:W-:Y:S05]  /*2800*/  BSYNC B1 ;  /* 0x0000000000017941 */ /* 0x000fea0003800000 */
.L_x_40:
[----:B----45:R-:W-:Y:S01]  /*2810*/  HADD2.F32 R5, -RZ, R24.H0_H0 ;  /* 0x20000018ff057230 */ /* 0x030fe20000004100 */
[----:B------:R-:W-:Y:S01]  /*2820*/  ISETP.GT.AND P1, PT, R3, 0x8, P1 ;  /* 0x000000080300780c */ /* 0x000fe20000f24270 */
[----:B------:R-:W-:Y:S03]  /*2830*/  BSSY B1, `(.L_x_42) ;  /* 0x0000007000017945 */ /* 0x000fe60003800000 */
[----:B0-----:R-:W-:-:S04]  /*2840*/  FMUL R14, R5, R90 ;  /* 0x0000005a050e7220 */ /* 0x001fc80000400000 */
[----:B------:R-:W-:-:S05]  /*2850*/  FFMA R14, R29, R23, R14 ;  /* 0x000000171d0e7223 */ /* 0x000fca000000000e */
[----:B------:R-:W-:-:S05]  /*2860*/  F2FP.F16.F32.PACK_AB R14, RZ, R14 ;  /* 0x0000000eff0e723e */ /* 0x000fca00000000ff */
[----:B------:R0:W-:Y:S01]  /*2870*/  @P3 STG.E.U16 desc[UR38][R10.64+0x12], R14 ;  /* 0x0000120e0a003986 */ /* 0x0001e2000c101526 */
[----:B------:R-:W-:Y:S05]  /*2880*/  @!P1 BRA `(.L_x_43) ;  /* 0x0000000000049947 */ /* 0x000fea0003800000 */
[----:B------:R4:W5:Y:S02]  /*2890*/  LDG.E.LTC128B.U16 R24, desc[UR38][R8.64+0x10] ;  /* 0x0000102608187981 */ /* 0x000964000c1e1520 */
.L_x_43:
[----:B------:R-:W-:Y:S05]  /*28a0*/  BSYNC B1 ;  /* 0x0000000000017941 */ /* 0x000fea0003800000 */
.L_x_42:
[----:B-----5:R-:W-:Y:S01]  /*28b0*/  HADD2.F32 R5, -RZ, R24.H0_H0 ;  /* 0x20000018ff057230 */ /* 0x020fe20000004100 */
[----:B------:R-:W-:Y:S01]  /*28c0*/  ISETP.GT.AND P0, PT, R3, 0x8, P0 ;  /* 0x000000080300780c */ /* 0x000fe20000704270 */
[----:B------:R-:W-:Y:S03]  /*28d0*/  BSSY B1, `(.L_x_44) ;  /* 0x0000007000017945 */ /* 0x000fe60003800000 */
[----:B------:R-:W-:-:S04]  /*28e0*/  FMUL R5, R5, R90 ;  /* 0x0000005a05057220 */ /* 0x000fc80000400000 */
[----:B------:R-:W-:-:S05]  /*28f0*/  FFMA R5, R30, R23, R5 ;  /* 0x000000171e057223 */ /* 0x000fca0000000005 */
[----:B------:R-:W-:-:S05]  /*2900*/  F2FP.F16.F32.PACK_AB R5, RZ, R5 ;  /* 0x00000005ff05723e */ /* 0x000fca00000000ff */
[----:B------:R0:W-:Y:S01]  /*2910*/  @P1 STG.E.U16 desc[UR38][R12.64+0x10], R5 ;  /* 0x000010050c001986 */ /* 0x0001e2000c101526 */
[----:B------:R-:W-:Y:S05]  /*2920*/  @!P0 BRA `(.L_x_45) ;  /* 0x0000000000048947 */ /* 0x000fea0003800000 */
[----:B------:R0:W5:Y:S02]  /*2930*/  LDG.E.LTC128B.U16 R24, desc[UR38][R8.64+0x12] ;  /* 0x0000122608187981 */ /* 0x000164000c1e1520 */
.L_x_45:
[----:B------:R-:W-:Y:S05]  /*2940*/  BSYNC B1 ;  /* 0x0000000000017941 */ /* 0x000fea0003800000 */
.L_x_44:
        /* <DEDUP_REMOVED lines=10> */
.L_x_47:
[----:B------:R-:W-:Y:S05]  /*29f0*/  BSYNC B1 ;  /* 0x0000000000017941 */ /* 0x000fea0003800000 */
.L_x_46:
        /* <DEDUP_REMOVED lines=10> */
.L_x_49:
[----:B------:R-:W-:Y:S05]  /*2aa0*/  BSYNC B1 ;  /* 0x0000000000017941 */ /* 0x000fea0003800000 */
.L_x_48:
[----:B0----5:R-:W-:Y:S01]  /*2ab0*/  HADD2.F32 R5, -RZ, R24.H0_H0 ;  /* 0x20000018ff057230 */ /* 0x021fe20000004100 */
        /* <DEDUP_REMOVED lines=8> */
.L_x_51:
[----:B------:R-:W-:Y:S05]  /*2b40*/  BSYNC B1 ;  /* 0x0000000000017941 */ /* 0x000fea0003800000 */
.L_x_50:
        /* <DEDUP_REMOVED lines=9> */
.L_x_53:
[----:B------:R-:W-:Y:S05]  /*2be0*/  BSYNC B1 ;  /* 0x0000000000017941 */ /* 0x000fea0003800000 */
.L_x_52:
        /* <DEDUP_REMOVED lines=10> */
.L_x_55:
[----:B------:R-:W-:Y:S05]  /*2c90*/  BSYNC B1 ;  /* 0x0000000000017941 */ /* 0x000fea0003800000 */
.L_x_54:
        /* <DEDUP_REMOVED lines=10> */
.L_x_57:
[----:B------:R-:W-:Y:S05]  /*2d40*/  BSYNC B1 ;  /* 0x0000000000017941 */ /* 0x000fea0003800000 */
.L_x_56:
        /* <DEDUP_REMOVED lines=9> */
.L_x_59:
[----:B------:R-:W-:Y:S05]  /*2de0*/  BSYNC B1 ;  /* 0x0000000000017941 */ /* 0x000fea0003800000 */
.L_x_58:
        /* <DEDUP_REMOVED lines=9> */
.L_x_61:
[----:B------:R-:W-:Y:S05]  /*2e80*/  BSYNC B1 ;  /* 0x0000000000017941 */ /* 0x000fea0003800000 */
.L_x_60:
        /* <DEDUP_REMOVED lines=10> */
.L_x_63:
[----:B------:R-:W-:Y:S05]  /*2f30*/  BSYNC B1 ;  /* 0x0000000000017941 */ /* 0x000fea0003800000 */
.L_x_62:
        /* <DEDUP_REMOVED lines=10> */
.L_x_65:
[----:B------:R-:W-:Y:S05]  /*2fe0*/  BSYNC B1 ;  /* 0x0000000000017941 */ /* 0x000fea0003800000 */
.L_x_64:
        /* <DEDUP_REMOVED lines=9> */
.L_x_67:
[----:B------:R-:W-:Y:S05]  /*3080*/  BSYNC B1 ;  /* 0x0000000000017941 */ /* 0x000fea0003800000 */
.L_x_66:
        /* <DEDUP_REMOVED lines=9> */
.L_x_69:
[----:B------:R-:W-:Y:S05]  /*3120*/  BSYNC B1 ;  /* 0x0000000000017941 */ /* 0x000fea0003800000 */
.L_x_68:
        /* <DEDUP_REMOVED lines=10> */
.L_x_71:
[----:B------:R-:W-:Y:S05]  /*31d0*/  BSYNC B1 ;  /* 0x0000000000017941 */ /* 0x000fea0003800000 */
.L_x_70:
        /* <DEDUP_REMOVED lines=10> */
.L_x_73:
[----:B------:R-:W-:Y:S05]  /*3280*/  BSYNC B1 ;  /* 0x0000000000017941 */ /* 0x000fea0003800000 */
.L_x_72:
        /* <DEDUP_REMOVED lines=9> */
.L_x_75:
[----:B------:R-:W-:Y:S05]  /*3320*/  BSYNC B1 ;  /* 0x0000000000017941 */ /* 0x000fea0003800000 */
.L_x_74:
        /* <DEDUP_REMOVED lines=9> */
.L_x_77:
[----:B------:R-:W-:Y:S05]  /*33c0*/  BSYNC B1 ;  /* 0x0000000000017941 */ /* 0x000fea0003800000 */
.L_x_76:
        /* <DEDUP_REMOVED lines=10> */
.L_x_79:
[----:B------:R-:W-:Y:S05]  /*3470*/  BSYNC B1 ;  /* 0x0000000000017941 */ /* 0x000fea0003800000 */
.L_x_78:
        /* <DEDUP_REMOVED lines=10> */
.L_x_81:
[----:B------:R-:W-:Y:S05]  /*3520*/  BSYNC B1 ;  /* 0x0000000000017941 */ /* 0x000fea0003800000 */
.L_x_80:
        /* <DEDUP_REMOVED lines=9> */
.L_x_83:
[----:B------:R-:W-:Y:S05]  /*35c0*/  BSYNC B1 ;  /* 0x0000000000017941 */ /* 0x000fea0003800000 */
.L_x_82:
        /* <DEDUP_REMOVED lines=9> */
.L_x_85:
[----:B------:R-:W-:Y:S05]  /*3660*/  BSYNC B1 ;  /* 0x0000000000017941 */ /* 0x000fea0003800000 */
.L_x_84:
        /* <DEDUP_REMOVED lines=10> */
.L_x_87:
[----:B------:R-:W-:Y:S05]  /*3710*/  BSYNC B1 ;  /* 0x0000000000017941 */ /* 0x000fea0003800000 */
.L_x_86:
        /* <DEDUP_REMOVED lines=10> */
.L_x_89:
[----:B------:R-:W-:Y:S05]  /*37c0*/  BSYNC B1 ;  /* 0x0000000000017941 */ /* 0x000fea0003800000 */
.L_x_88:
        /* <DEDUP_REMOVED lines=9> */
.L_x_91:
[----:B------:R-:W-:Y:S05]  /*3860*/  BSYNC B1 ;  /* 0x0000000000017941 */ /* 0x000fea0003800000 */
.L_x_90:
        /* <DEDUP_REMOVED lines=9> */
.L_x_93:
[----:B------:R-:W-:Y:S05]  /*3900*/  BSYNC B1 ;  /* 0x0000000000017941 */ /* 0x000fea0003800000 */
.L_x_92:
        /* <DEDUP_REMOVED lines=10> */
.L_x_95:
[----:B------:R-:W-:Y:S05]  /*39b0*/  BSYNC B1 ;  /* 0x0000000000017941 */ /* 0x000fea0003800000 */
.L_x_94:
        /* <DEDUP_REMOVED lines=10> */
.L_x_97:
[----:B------:R-:W-:Y:S05]  /*3a60*/  BSYNC B1 ;  /* 0x0000000000017941 */ /* 0x000fea0003800000 */
.L_x_96:
        /* <DEDUP_REMOVED lines=9> */
.L_x_99:
[----:B------:R-:W-:Y:S05]  /*3b00*/  BSYNC B1 ;  /* 0x0000000000017941 */ /* 0x000fea0003800000 */
.L_x_98:
        /* <DEDUP_REMOVED lines=9> */
.L_x_101:
[----:B------:R-:W-:Y:S05]  /*3ba0*/  BSYNC B1 ;  /* 0x0000000000017941 */ /* 0x000fea0003800000 */
.L_x_100:
        /* <DEDUP_REMOVED lines=10> */
.L_x_103:
[----:B------:R-:W-:Y:S05]  /*3c50*/  BSYNC B1 ;  /* 0x0000000000017941 */ /* 0x000fea0003800000 */
.L_x_102:
        /* <DEDUP_REMOVED lines=10> */
.L_x_105:
[----:B------:R-:W-:Y:S05]  /*3d00*/  BSYNC B1 ;  /* 0x0000000000017941 */ /* 0x000fea0003800000 */
.L_x_104:
        /* <DEDUP_REMOVED lines=9> */
.L_x_107:
[----:B------:R-:W-:Y:S05]  /*3da0*/  BSYNC B1 ;  /* 0x0000000000017941 */ /* 0x000fea0003800000 */
.L_x_106:
        /* <DEDUP_REMOVED lines=9> */
.L_x_109:
[----:B------:R-:W-:Y:S05]  /*3e40*/  BSYNC B1 ;  /* 0x0000000000017941 */ /* 0x000fea0003800000 */
.L_x_108:
        /* <DEDUP_REMOVED lines=10> */
.L_x_111:
[----:B------:R-:W-:Y:S05]  /*3ef0*/  BSYNC B1 ;  /* 0x0000000000017941 */ /* 0x000fea0003800000 */
.L_x_110:
        /* <DEDUP_REMOVED lines=10> */
.L_x_113:
[----:B------:R-:W-:Y:S05]  /*3fa0*/  BSYNC B1 ;  /* 0x0000000000017941 */ /* 0x000fea0003800000 */
.L_x_112:
        /* <DEDUP_REMOVED lines=9> */
.L_x_115:
[----:B------:R-:W-:Y:S05]  /*4040*/  BSYNC B1 ;  /* 0x0000000000017941 */ /* 0x000fea0003800000 */
.L_x_114:
        /* <DEDUP_REMOVED lines=9> */
.L_x_117:
[----:B------:R-:W-:Y:S05]  /*40e0*/  BSYNC B1 ;  /* 0x0000000000017941 */ /* 0x000fea0003800000 */
.L_x_116:
        /* <DEDUP_REMOVED lines=10> */
.L_x_119:
[----:B------:R-:W-:Y:S05]  /*4190*/  BSYNC B1 ;  /* 0x0000000000017941 */ /* 0x000fea0003800000 */
.L_x_118:
        /* <DEDUP_REMOVED lines=10> */
.L_x_121:
[----:B------:R-:W-:Y:S05]  /*4240*/  BSYNC B1 ;  /* 0x0000000000017941 */ /* 0x000fea0003800000 */
.L_x_120:
        /* <DEDUP_REMOVED lines=9> */
.L_x_123:
[----:B------:R-:W-:Y:S05]  /*42e0*/  BSYNC B1 ;  /* 0x0000000000017941 */ /* 0x000fea0003800000 */
.L_x_122:
        /* <DEDUP_REMOVED lines=9> */
.L_x_125:
[----:B------:R-:W-:Y:S05]  /*4380*/  BSYNC B1 ;  /* 0x0000000000017941 */ /* 0x000fea0003800000 */
.L_x_124:
        /* <DEDUP_REMOVED lines=10> */
.L_x_127:
[----:B------:R-:W-:Y:S05]  /*4430*/  BSYNC B1 ;  /* 0x0000000000017941 */ /* 0x000fea0003800000 */
.L_x_126:
        /* <DEDUP_REMOVED lines=10> */
.L_x_129:
[----:B------:R-:W-:Y:S05]  /*44e0*/  BSYNC B1 ;  /* 0x0000000000017941 */ /* 0x000fea0003800000 */
.L_x_128:
        /* <DEDUP_REMOVED lines=9> */
.L_x_131:
[----:B------:R-:W-:Y:S05]  /*4580*/  BSYNC B1 ;  /* 0x0000000000017941 */ /* 0x000fea0003800000 */
.L_x_130:
        /* <DEDUP_REMOVED lines=9> */
.L_x_133:
[----:B------:R-:W-:Y:S05]  /*4620*/  BSYNC B1 ;  /* 0x0000000000017941 */ /* 0x000fea0003800000 */
.L_x_132:
        /* <DEDUP_REMOVED lines=10> */
.L_x_135:
[----:B------:R-:W-:Y:S05]  /*46d0*/  BSYNC B1 ;  /* 0x0000000000017941 */ /* 0x000fea0003800000 */
.L_x_134:
        /* <DEDUP_REMOVED lines=10> */
.L_x_137:
[----:B------:R-:W-:Y:S05]  /*4780*/  BSYNC B1 ;  /* 0x0000000000017941 */ /* 0x000fea0003800000 */
.L_x_136:
        /* <DEDUP_REMOVED lines=9> */
.L_x_139:
[----:B------:R-:W-:Y:S05]  /*4820*/  BSYNC B1 ;  /* 0x0000000000017941 */ /* 0x000fea0003800000 */
.L_x_138:
        /* <DEDUP_REMOVED lines=9> */
.L_x_141:
[----:B------:R-:W-:Y:S05]  /*48c0*/  BSYNC B1 ;  /* 0x0000000000017941 */ /* 0x000fea0003800000 */
.L_x_140:
        /* <DEDUP_REMOVED lines=10> */
.L_x_143:
[----:B------:R-:W-:Y:S05]  /*4970*/  BSYNC B1 ;  /* 0x0000000000017941 */ /* 0x000fea0003800000 */
.L_x_142:
        /* <DEDUP_REMOVED lines=10> */
.L_x_145:
[----:B------:R-:W-:Y:S05]  /*4a20*/  BSYNC B1 ;  /* 0x0000000000017941 */ /* 0x000fea0003800000 */
.L_x_144:
        /* <DEDUP_REMOVED lines=9> */
.L_x_147:
[----:B------:R-:W-:Y:S05]  /*4ac0*/  BSYNC B1 ;  /* 0x0000000000017941 */ /* 0x000fea0003800000 */
.L_x_146:
        /* <DEDUP_REMOVED lines=9> */
.L_x_149:
[----:B------:R-:W-:Y:S05]  /*4b60*/  BSYNC B1 ;  /* 0x0000000000017941 */ /* 0x000fea0003800000 */
.L_x_148:
        /* <DEDUP_REMOVED lines=10> */
.L_x_151:
[----:B------:R-:W-:Y:S05]  /*4c10*/  BSYNC B1 ;  /* 0x0000000000017941 */ /* 0x000fea0003800000 */
.L_x_150:
[----:B-----5:R-:W-:Y:S01]  /*4c20*/  HADD2.F32 R5, -RZ, R24.H0_H0 ;  /* 0x20000018ff057230 */ /* 0x020fe20000004100 */
[----:B------:R-:W-:Y:S01]  /*4c30*/  ISETP.GT.AND P0, PT, R4, 0x79, PT ;  /* 0x000000790400780c */ /* 0x000fe20003f04270 */
[----:B------:R-:W-:Y:S01]  /*4c40*/  @P2 IMAD.MOV.U32 R4, RZ, RZ, R10 ;  /* 0x000000ffff042224 */ /* 0x000fe200078e000a */
[----:B------:R-:W-:Y:S02]  /*4c50*/  BSSY B1, `(.L_x_152) ;  /* 0x000000a000017945 */ /* 0x000fe40003800000 */
[----:B------:R-:W-:Y:S01]  /*4c60*/  FMUL R5, R5, R90 ;  /* 0x0000005a05057220 */ /* 0x000fe20000400000 */
[----:B------:R-:W-:-:S03]  /*4c70*/  ISETP.GT.AND P3, PT, R3, RZ, P0 ;  /* 0x000000ff0300720c */ /* 0x000fc60000764270 */
[----:B------:R-:W-:-:S05]  /*4c80*/  FFMA R5, R84, R23, R5 ;  /* 0x0000001754057223 */ /* 0x000fca0000000005 */
[----:B------:R-:W-:-:S04]  /*4c90*/  F2FP.F16.F32.PACK_AB R5, RZ, R5 ;  /* 0x00000005ff05723e */ /* 0x000fc800000000ff */
[----:B0-----:R-:W-:Y:S01]  /*4ca0*/  PRMT R14, R5, 0x7610, R14 ;  /* 0x00007610050e7816 */ /* 0x001fe2000000000e */
[----:B------:R-:W-:-:S05]  /*4cb0*/  @P2 IMAD.MOV.U32 R5, RZ, RZ, R11 ;  /* 0x000000ffff052224 */ /* 0x000fca00078e000b */
[----:B------:R0:W-:Y:S01]  /*4cc0*/  @P2 STG.E.U16 desc[UR38][R4.64+0xf0], R14 ;  /* 0x0000f00e04002986 */ /* 0x0001e2000c101526 */
[----:B------:R-:W-:Y:S05]  /*4cd0*/  @!P3 BRA `(.L_x_153) ;  /* 0x000000000004b947 */ /* 0x000fea0003800000 */
[----:B------:R0:W5:Y:S02]  /*4ce0*/  LDG.E.LTC128B.U16 R24, desc[UR38][R6.64+0xf2] ;  /* 0x0000f22606187981 */ /* 0x000164000c1e1520 */
.L_x_153:
[----:B------:R-:W-:Y:S05]  /*4cf0*/  BSYNC B1 ;  /* 0x0000000000017941 */ /* 0x000fea0003800000 */
.L_x_152:
        /* <DEDUP_REMOVED lines=9> */
.L_x_155:
[----:B------:R-:W-:Y:S05]  /*4d90*/  BSYNC B1 ;  /* 0x0000000000017941 */ /* 0x000fea0003800000 */
.L_x_154:
[----:B-----5:R-:W-:Y:S01]  /*4da0*/  HADD2.F32 R5, -RZ, R24.H0_H0 ;  /* 0x20000018ff057230 */ /* 0x020fe20000004100 */
[----:B------:R-:W-:Y:S01]  /*4db0*/  ISETP.GT.AND P0, PT, R3, 0x8, P0 ;  /* 0x000000080300780c */ /* 0x000fe20000704270 */
[----:B0-----:R-:W-:Y:S01]  /*4dc0*/  @P1 IMAD.MOV.U32 R4, RZ, RZ, R12 ;  /* 0x000000ffff041224 */ /* 0x001fe200078e000c */
[----:B------:R-:W-:Y:S02]  /*4dd0*/  BSSY B1, `(.L_x_156) ;  /* 0x0000009000017945 */ /* 0x000fe40003800000 */
[----:B------:R-:W-:-:S04]  /*4de0*/  FMUL R5, R5, R90 ;  /* 0x0000005a05057220 */ /* 0x000fc80000400000 */
[----:B------:R-:W-:-:S05]  /*4df0*/  FFMA R5, R86, R23, R5 ;  /* 0x0000001756057223 */ /* 0x000fca0000000005 */
[----:B------:R-:W-:-:S04]  /*4e00*/  F2FP.F16.F32.PACK_AB R5, RZ, R5 ;  /* 0x00000005ff05723e */ /* 0x000fc800000000ff */
[----:B-1-3--:R-:W-:Y:S01]  /*4e10*/  PRMT R6, R5, 0x7610, R6 ;  /* 0x0000761005067816 */ /* 0x00afe20000000006 */
[----:B------:R-:W-:-:S05]  /*4e20*/  @P1 IMAD.MOV.U32 R5, RZ, RZ, R13 ;  /* 0x000000ffff051224 */ /* 0x000fca00078e000d */
[----:B------:R0:W-:Y:S01]  /*4e30*/  @P1 STG.E.U16 desc[UR38][R4.64+0xf0], R6 ;  /* 0x0000f00604001986 */ /* 0x0001e2000c101526 */
[----:B------:R-:W-:Y:S05]  /*4e40*/  @!P0 BRA `(.L_x_157) ;  /* 0x0000000000048947 */ /* 0x000fea0003800000 */
[----:B------:R1:W5:Y:S02]  /*4e50*/  LDG.E.LTC128B.U16 R24, desc[UR38][R8.64+0xf2] ;  /* 0x0000f22608187981 */ /* 0x000364000c1e1520 */
.L_x_157:
[----:B------:R-:W-:Y:S05]  /*4e60*/  BSYNC B1 ;  /* 0x0000000000017941 */ /* 0x000fea0003800000 */
.L_x_156:
[----:B------:R-:W-:Y:S05]  /*4e70*/  @!P0 BRA `(.L_x_158) ;  /* 0x0000001000e88947 */ /* 0x000fea0003800000 */
[----:B-----5:R-:W-:-:S05]  /*4e80*/  HADD2.F32 R3, -RZ, R24.H0_H0 ;  /* 0x20000018ff037230 */ /* 0x020fca0000004100 */
[----:B0-----:R-:W-:-:S04]  /*4e90*/  FMUL R4, R3, R90 ;  /* 0x0000005a03047220 */ /* 0x001fc80000400000 */
[----:B------:R-:W-:-:S05]  /*4ea0*/  FFMA R4, R87, R23, R4 ;  /* 0x0000001757047223 */ /* 0x000fca0000000004 */
[----:B------:R-:W-:-:S05]  /*4eb0*/  F2FP.F16.F32.PACK_AB R4, RZ, R4 ;  /* 0x00000004ff04723e */ /* 0x000fca00000000ff */
[----:B------:R3:W-:Y:S01]  /*4ec0*/  STG.E.U16 desc[UR38][R12.64+0xf2], R4 ;  /* 0x0000f2040c007986 */ /* 0x0007e2000c101526 */
[----:B------:R-:W-:Y:S05]  /*4ed0*/  BRA `(.L_x_158) ;  /* 0x0000001000d07947 */ /* 0x000fea0003800000 */
.L_x_33:
[----:B------:R-:W-:Y:S01]  /*4ee0*/  ISETP.GT.AND P3, PT, R4, 0x1, PT ;  /* 0x000000010400780c */ /* 0x000fe20003f64270 */
[----:B------:R-:W-:Y:S01]  /*4ef0*/  ULDC.64 UR4, c[0x0][0x5c0] ;  /* 0x0001700000047ab9 */ /* 0x000fe20000000a00 */
[-C--:B------:R-:W-:Y:S01]  /*4f00*/  FMUL R24, R24, R23.reuse ;  /* 0x0000001718187220 */ /* 0x080fe20000400000 */
[----:B------:R-:W-:Y:S01]  /*4f10*/  LEA R6, P4, R106, UR4, 0x1 ;  /* 0x000000046a067c11 */ /* 0x000fe2000f8808ff */
[-C--:B------:R-:W-:Y:S01]  /*4f20*/  FMUL R25, R25, R23.reuse ;  /* 0x0000001719197220 */ /* 0x080fe20000400000 */
[----:B------:R-:W-:Y:S01]  /*4f30*/  ISETP.GT.AND P0, PT, R3, RZ, P3 ;  /* 0x000000ff0300720c */ /* 0x000fe20001f04270 */
[-C--:B------:R-:W-:Y:S01]  /*4f40*/  FMUL R26, R26, R23.reuse ;  /* 0x000000171a1a7220 */ /* 0x080fe20000400000 */
[----:B------:R-:W-:Y:S01]  /*4f50*/  F2FP.F16.F32.PACK_AB R24, RZ, R24 ;  /* 0x00000018ff18723e */ /* 0x000fe200000000ff */
[-C--:B------:R-:W-:Y:S01]  /*4f60*/  FMUL R27, R27, R23.reuse ;  /* 0x000000171b1b7220 */ /* 0x080fe20000400000 */
[----:B------:R-:W-:Y:S01]  /*4f70*/  LEA.HI.X R7, R106, UR5, R103, 0x1, P4 ;  /* 0x000000056a077c11 */ /* 0x000fe2000a0f0c67 */
[----:B------:R-:W-:Y:S01]  /*4f80*/  FMUL R28, R28, R23 ;  /* 0x000000171c1c7220 */ /* 0x000fe20000400000 */
[----:B------:R-:W-:Y:S01]  /*4f90*/  F2FP.F16.F32.PACK_AB R25, RZ, R25 ;  /* 0x00000019ff19723e */ /* 0x000fe200000000ff */
[-C--:B------:R-:W-:Y:S01]  /*4fa0*/  FMUL R29, R29, R23.reuse ;  /* 0x000000171d1d7220 */ /* 0x080fe20000400000 */
[----:B------:R-:W-:Y:S01]  /*4fb0*/  ISETP.GT.AND P2, PT, R3, 0x8, P2 ;  /* 0x000000080300780c */ /* 0x000fe20001744270 */
[----:B------:R-:W-:Y:S01]  /*4fc0*/  @P1 STG.E.U16 desc[UR38][R6.64], R24 ;  /* 0x0000001806001986 */ /* 0x000fe2000c101526 */
[----:B------:R-:W-:Y:S01]  /*4fd0*/  ISETP.GT.AND P1, PT, R4, 0x8, PT ;  /* 0x000000080400780c */ /* 0x000fe20003f24270 */
[-C--:B------:R-:W-:Y:S01]  /*4fe0*/  FMUL R30, R30, R23.reuse ;  /* 0x000000171e1e7220 */ /* 0x080fe20000400000 */
[C---:B------:R-:W-:Y:S01]  /*4ff0*/  SHF.L.U64.HI R5, R91.reuse, 0x1, R92 ;  /* 0x000000015b057819 */ /* 0x040fe2000001025c */
[----:B------:R-:W-:Y:S01]  /*5000*/  @P0 STG.E.U16 desc[UR38][R6.64+0x2], R25 ;  /* 0x0000021906000986 */ /* 0x000fe2000c101526 */
[----:B------:R-:W-:Y:S01]  /*5010*/  LEA R8, P5, R91, R6, 0x1 ;  /* 0x000000065b087211 */ /* 0x000fe200078a08ff */
[-C--:B------:R-:W-:Y:S01]  /*5020*/  FMUL R31, R31, R23.reuse ;  /* 0x000000171f1f7220 */ /* 0x080fe20000400000 */
[----:B------:R-:W-:Y:S01]  /*5030*/  ISETP.GT.AND P3, PT, R3, 0x8, P3 ;  /* 0x000000080300780c */ /* 0x000fe20001f64270 */
[-C--:B------:R-:W-:Y:S01]  /*5040*/  FMUL R32, R32, R23.reuse ;  /* 0x0000001720207220 */ /* 0x080fe20000400000 */
[----:B------:R-:W-:Y:S01]  /*5050*/  ISETP.GT.AND P0, PT, R4, 0x9, PT ;  /* 0x000000090400780c */ /* 0x000fe20003f04270 */
[----:B------:R-:W-:Y:S01]  /*5060*/  IMAD.X R9, R5, 0x1, R7, P5 ;  /* 0x0000000105097824 */ /* 0x000fe200028e0607 */
[----:B------:R-:W-:Y:S01]  /*5070*/  ISETP.GT.AND P4, PT, R3, RZ, P1 ;  /* 0x000000ff0300720c */ /* 0x000fe20000f84270 */
[-C--:B------:R-:W-:Y:S01]  /*5080*/  FMUL R33, R33, R23.reuse ;  /* 0x0000001721217220 */ /* 0x080fe20000400000 */
[----:B------:R-:W-:Y:S01]  /*5090*/  F2FP.F16.F32.PACK_AB R26, RZ, R26 ;  /* 0x0000001aff1a723e */ /* 0x000fe200000000ff */
[-C--:B------:R-:W-:Y:S01]  /*50a0*/  FMUL R34, R34, R23.reuse ;  /* 0x0000001722227220 */ /* 0x080fe20000400000 */
[----:B------:R-:W-:Y:S01]  /*50b0*/  ISETP.GT.AND P5, PT, R3, RZ, P0 ;  /* 0x000000ff0300720c */ /* 0x000fe200007a4270 */
[----:B------:R-:W-:Y:S01]  /*50c0*/  FMUL R35, R35, R23 ;  /* 0x0000001723237220 */ /* 0x000fe20000400000 */
[----:B------:R-:W-:Y:S01]  /*50d0*/  F2FP.F16.F32.PACK_AB R27, RZ, R27 ;  /* 0x0000001bff1b723e */ /* 0x000fe200000000ff */
[----:B------:R-:W-:Y:S01]  /*50e0*/  @P2 STG.E.U16 desc[UR38][R8.64], R26 ;  /* 0x0000001a08002986 */ /* 0x000fe2000c101526 */
[----:B------:R-:W-:Y:S01]  /*50f0*/  F2FP.F16.F32.PACK_AB R28, RZ, R28 ;  /* 0x0000001cff1c723e */ /* 0x000fe200000000ff */
[-C--:B------:R-:W-:Y:S01]  /*5100*/  FMUL R36, R36, R23.reuse ;  /* 0x0000001724247220 */ /* 0x080fe20000400000 */
[----:B------:R-:W-:Y:S01]  /*5110*/  ISETP.GT.AND P2, PT, R3, 0x8, P1 ;  /* 0x000000080300780c */ /* 0x000fe20000f44270 */
[----:B------:R-:W-:Y:S01]  /*5120*/  @P3 STG.E.U16 desc[UR38][R8.64+0x2], R27 ;  /* 0x0000021b08003986 */ /* 0x000fe2000c101526 */
[----:B------:R-:W-:Y:S01]  /*5130*/  ISETP.GT.AND P1, PT, R4, 0x10, PT ;  /* 0x000000100400780c */ /* 0x000fe20003f24270 */
[----:B------:R-:W-:Y:S01]  /*5140*/  FMUL R37, R37, R23 ;  /* 0x0000001725257220 */ /* 0x000fe20000400000 */
[----:B------:R-:W-:Y:S01]  /*5150*/  F2FP.F16.F32.PACK_AB R29, RZ, R29 ;  /* 0x0000001dff1d723e */ /* 0x000fe200000000ff */
[----:B------:R-:W-:Y:S01]  /*5160*/  @P4 STG.E.U16 desc[UR38][R6.64+0x10], R28 ;  /* 0x0000101c06004986 */ /* 0x000fe2000c101526 */
[C---:B------:R-:W-:Y:S01]  /*5170*/  ISETP.GT.AND P3, PT, R3.reuse, 0x8, P0 ;  /* 0x000000080300780c */ /* 0x040fe20000764270 */
[-C--:B------:R-:W-:Y:S01]  /*5180*/  FMUL R38, R38, R23.reuse ;  /* 0x0000001726267220 */ /* 0x080fe20000400000 */
[----:B------:R-:W-:Y:S01]  /*5190*/  ISETP.GT.AND P0, PT, R4, 0x11, PT ;  /* 0x000000110400780c */ /* 0x000fe20003f04270 */
[----:B------:R-:W-:Y:S01]  /*51a0*/  @P5 STG.E.U16 desc[UR38][R6.64+0x12], R29 ;  /* 0x0000121d06005986 */ /* 0x000fe2000c101526 */
        /* <DEDUP_REMOVED lines=161> */
[----:B------:R-:W-:Y:S01]  /*5bc0*/  FMUL R87, R87, R23 ;  /* 0x0000001757577220 */ /* 0x000fe20000400000 */
[----:B------:R-:W-:-:S02]  /*5bd0*/  F2FP.F16.F32.PACK_AB R62, RZ, R62 ;  /* 0x0000003eff3e723e */ /* 0x000fc400000000ff */
[C---:B------:R-:W-:Y:S02]  /*5be0*/  ISETP.GT.AND P5, PT, R3.reuse, RZ, P0 ;  /* 0x000000ff0300720c */ /* 0x040fe400007a4270 */
[----:B------:R-:W-:Y:S01]  /*5bf0*/  F2FP.F16.F32.PACK_AB R63, RZ, R63 ;  /* 0x0000003fff3f723e */ /* 0x000fe200000000ff */
[----:B------:R-:W-:Y:S01]  /*5c00*/  @P2 STG.E.U16 desc[UR38][R8.64+0x90], R62 ;  /* 0x0000903e08002986 */ /* 0x000fe2000c101526 */
[----:B------:R-:W-:Y:S02]  /*5c10*/  F2FP.F16.F32.PACK_AB R64, RZ, R64 ;  /* 0x00000040ff40723e */ /* 0x000fe400000000ff */
[C---:B------:R-:W-:Y:S01]  /*5c20*/  ISETP.GT.AND P2, PT, R3.reuse, 0x8, P1 ;  /* 0x000000080300780c */ /* 0x040fe20000f44270 */
[----:B------:R-:W-:Y:S01]  /*5c30*/  @P3 STG.E.U16 desc[UR38][R8.64+0x92], R63 ;  /* 0x0000923f08003986 */ /* 0x000fe2000c101526 */
[----:B------:R-:W-:Y:S02]  /*5c40*/  ISETP.GT.AND P1, PT, R4, 0x58, PT ;  /* 0x000000580400780c */ /* 0x000fe40003f24270 */
[----:B------:R-:W-:Y:S01]  /*5c50*/  F2FP.F16.F32.PACK_AB R65, RZ, R65 ;  /* 0x00000041ff41723e */ /* 0x000fe200000000ff */
[----:B------:R-:W-:Y:S01]  /*5c60*/  @P4 STG.E.U16 desc[UR38][R6.64+0xa0], R64 ;  /* 0x0000a04006004986 */ /* 0x000fe2000c101526 */
[----:B------:R-:W-:-:S02]  /*5c70*/  ISETP.GT.AND P3, PT, R3, 0x8, P0 ;  /* 0x000000080300780c */ /* 0x000fc40000764270 */
[----:B------:R-:W-:Y:S01]  /*5c80*/  ISETP.GT.AND P0, PT, R4, 0x59, PT ;  /* 0x000000590400780c */ /* 0x000fe20003f04270 */
[----:B------:R-:W-:Y:S01]  /*5c90*/  @P5 STG.E.U16 desc[UR38][R6.64+0xa2], R65 ;  /* 0x0000a24106005986 */ /* 0x000fe2000c101526 */
[C---:B------:R-:W-:Y:S02]  /*5ca0*/  ISETP.GT.AND P4, PT, R3.reuse, RZ, P1 ;  /* 0x000000ff0300720c */ /* 0x040fe40000f84270 */
[----:B------:R-:W-:Y:S02]  /*5cb0*/  F2FP.F16.F32.PACK_AB R66, RZ, R66 ;  /* 0x00000042ff42723e */ /* 0x000fe400000000ff */
[----:B------:R-:W-:Y:S02]  /*5cc0*/  ISETP.GT.AND P5, PT, R3, RZ, P0 ;  /* 0x000000ff0300720c */ /* 0x000fe400007a4270 */
[----:B------:R-:W-:Y:S01]  /*5cd0*/  F2FP.F16.F32.PACK_AB R67, RZ, R67 ;  /* 0x00000043ff43723e */ /* 0x000fe200000000ff */
[----:B------:R-:W-:Y:S01]  /*5ce0*/  @P2 STG.E.U16 desc[UR38][R8.64+0xa0], R66 ;  /* 0x0000a04208002986 */ /* 0x000fe2000c101526 */
[----:B------:R-:W-:-:S02]  /*5cf0*/  F2FP.F16.F32.PACK_AB R68, RZ, R68 ;  /* 0x00000044ff44723e */ /* 0x000fc400000000ff */
[C---:B------:R-:W-:Y:S01]  /*5d00*/  ISETP.GT.AND P2, PT, R3.reuse, 0x8, P1 ;  /* 0x000000080300780c */ /* 0x040fe20000f44270 */
[----:B------:R-:W-:Y:S01]  /*5d10*/  @P3 STG.E.U16 desc[UR38][R8.64+0xa2], R67 ;  /* 0x0000a24308003986 */ /* 0x000fe2000c101526 */
[C---:B------:R-:W-:Y:S02]  /*5d20*/  ISETP.GT.AND P1, PT, R4.reuse, 0x60, PT ;  /* 0x000000600400780c */ /* 0x040fe40003f24270 */
[----:B------:R-:W-:Y:S01]  /*5d30*/  F2FP.F16.F32.PACK_AB R69, RZ, R69 ;  /* 0x00000045ff45723e */ /* 0x000fe200000000ff */
[----:B------:R-:W-:Y:S01]  /*5d40*/  @P4 STG.E.U16 desc[UR38][R6.64+0xb0], R68 ;  /* 0x0000b04406004986 */ /* 0x000fe2000c101526 */
[C---:B------:R-:W-:Y:S02]  /*5d50*/  ISETP.GT.AND P3, PT, R3.reuse, 0x8, P0 ;  /* 0x000000080300780c */ /* 0x040fe40000764270 */
[----:B------:R-:W-:Y:S01]  /*5d60*/  ISETP.GT.AND P0, PT, R4, 0x61, PT ;  /* 0x000000610400780c */ /* 0x000fe20003f04270 */
[----:B------:R-:W-:Y:S01]  /*5d70*/  @P5 STG.E.U16 desc[UR38][R6.64+0xb2], R69 ;  /* 0x0000b24506005986 */ /* 0x000fe2000c101526 */
[----:B------:R-:W-:-:S02]  /*5d80*/  ISETP.GT.AND P4, PT, R3, RZ, P1 ;  /* 0x000000ff0300720c */ /* 0x000fc40000f84270 */
[C---:B------:R-:W-:Y:S02]  /*5d90*/  ISETP.GT.AND P5, PT, R3.reuse, RZ, P0 ;  /* 0x000000ff0300720c */ /* 0x040fe400007a4270 */
[----:B------:R-:W-:Y:S02]  /*5da0*/  F2FP.F16.F32.PACK_AB R70, RZ, R70 ;  /* 0x00000046ff46723e */ /* 0x000fe400000000ff */
[----:B------:R-:W-:Y:S02]  /*5db0*/  F2FP.F16.F32.PACK_AB R71, RZ, R71 ;  /* 0x00000047ff47723e */ /* 0x000fe400000000ff */
[----:B------:R-:W-:Y:S01]  /*5dc0*/  F2FP.F16.F32.PACK_AB R72, RZ, R72 ;  /* 0x00000048ff48723e */ /* 0x000fe200000000ff */
[----:B------:R-:W-:Y:S01]  /*5dd0*/  @P2 STG.E.U16 desc[UR38][R8.64+0xb0], R70 ;  /* 0x0000b04608002986 */ /* 0x000fe2000c101526 */
[----:B------:R-:W-:Y:S02]  /*5de0*/  F2FP.F16.F32.PACK_AB R73, RZ, R73 ;  /* 0x00000049ff49723e */ /* 0x000fe400000000ff */
[C---:B------:R-:W-:Y:S01]  /*5df0*/  ISETP.GT.AND P1, PT, R3.reuse, 0x8, P1 ;  /* 0x000000080300780c */ /* 0x040fe20000f24270 */
[----:B------:R-:W-:Y:S01]  /*5e00*/  @P3 STG.E.U16 desc[UR38][R8.64+0xb2], R71 ;  /* 0x0000b24708003986 */ /* 0x000fe2000c101526 */
[----:B------:R-:W-:-:S02]  /*5e10*/  ISETP.GT.AND P2, PT, R3, 0x8, P0 ;  /* 0x000000080300780c */ /* 0x000fc40000744270 */
[C---:B------:R-:W-:Y:S01]  /*5e20*/  ISETP.GT.AND P0, PT, R4.reuse, 0x69, PT ;  /* 0x000000690400780c */ /* 0x040fe20003f04270 */
[----:B------:R-:W-:Y:S01]  /*5e30*/  @P4 STG.E.U16 desc[UR38][R6.64+0xc0], R72 ;  /* 0x0000c04806004986 */ /* 0x000fe2000c101526 */
[----:B------:R-:W-:Y:S02]  /*5e40*/  ISETP.GT.AND P4, PT, R4, 0x68, PT ;  /* 0x000000680400780c */ /* 0x000fe40003f84270 */
[----:B------:R-:W-:Y:S01]  /*5e50*/  F2FP.F16.F32.PACK_AB R74, RZ, R74 ;  /* 0x0000004aff4a723e */ /* 0x000fe200000000ff */
[----:B------:R-:W-:Y:S01]  /*5e60*/  @P5 STG.E.U16 desc[UR38][R6.64+0xc2], R73 ;  /* 0x0000c24906005986 */ /* 0x000fe2000c101526 */
[C---:B------:R-:W-:Y:S02]  /*5e70*/  ISETP.GT.AND P5, PT, R3.reuse, RZ, P4 ;  /* 0x000000ff0300720c */ /* 0x040fe400027a4270 */
[----:B------:R-:W-:Y:S01]  /*5e80*/  ISETP.GT.AND P3, PT, R3, RZ, P0 ;  /* 0x000000ff0300720c */ /* 0x000fe20000764270 */
[----:B------:R-:W-:Y:S01]  /*5e90*/  @P1 STG.E.U16 desc[UR38][R8.64+0xc0], R74 ;  /* 0x0000c04a08001986 */ /* 0x000fe2000c101526 */
[----:B------:R-:W-:-:S02]  /*5ea0*/  F2FP.F16.F32.PACK_AB R75, RZ, R75 ;  /* 0x0000004bff4b723e */ /* 0x000fc400000000ff */
[----:B------:R-:W-:Y:S02]  /*5eb0*/  F2FP.F16.F32.PACK_AB R76, RZ, R76 ;  /* 0x0000004cff4c723e */ /* 0x000fe400000000ff */
[C---:B------:R-:W-:Y:S01]  /*5ec0*/  ISETP.GT.AND P4, PT, R3.reuse, 0x8, P4 ;  /* 0x000000080300780c */ /* 0x040fe20002784270 */
[----:B------:R-:W-:Y:S01]  /*5ed0*/  @P2 STG.E.U16 desc[UR38][R8.64+0xc2], R75 ;  /* 0x0000c24b08002986 */ /* 0x000fe2000c101526 */
[----:B------:R-:W-:Y:S02]  /*5ee0*/  F2FP.F16.F32.PACK_AB R77, RZ, R77 ;  /* 0x0000004dff4d723e */ /* 0x000fe400000000ff */
[C---:B------:R-:W-:Y:S01]  /*5ef0*/  ISETP.GT.AND P2, PT, R4.reuse, 0x71, PT ;  /* 0x000000710400780c */ /* 0x040fe20003f44270 */
[----:B------:R-:W-:Y:S01]  /*5f00*/  @P5 STG.E.U16 desc[UR38][R6.64+0xd0], R76 ;  /* 0x0000d04c06005986 */ /* 0x000fe2000c101526 */
[----:B------:R-:W-:Y:S02]  /*5f10*/  ISETP.GT.AND P5, PT, R3, 0x8, P0 ;  /* 0x000000080300780c */ /* 0x000fe400007a4270 */
[C---:B------:R-:W-:Y:S01]  /*5f20*/  ISETP.GT.AND P1, PT, R4.reuse, 0x78, PT ;  /* 0x000000780400780c */ /* 0x040fe20003f24270 */
[----:B------:R-:W-:Y:S01]  /*5f30*/  @P3 STG.E.U16 desc[UR38][R6.64+0xd2], R77 ;  /* 0x0000d24d06003986 */ /* 0x000fe2000c101526 */
[----:B------:R-:W-:-:S02]  /*5f40*/  ISETP.GT.AND P3, PT, R4, 0x70, PT ;  /* 0x000000700400780c */ /* 0x000fc40003f64270 */
[----:B------:R-:W-:Y:S01]  /*5f50*/  ISETP.GT.AND P0, PT, R4, 0x79, PT ;  /* 0x000000790400780c */ /* 0x000fe20003f04270 */
[----:B------:R-:W-:Y:S01]  /*5f60*/  @P4 IMAD.MOV.U32 R4, RZ, RZ, R8 ;  /* 0x000000ffff044224 */ /* 0x000fe200078e0008 */
[----:B------:R-:W-:Y:S01]  /*5f70*/  F2FP.F16.F32.PACK_AB R78, RZ, R78 ;  /* 0x0000004eff4e723e */ /* 0x000fe200000000ff */
[----:B------:R-:W-:Y:S01]  /*5f80*/  @P4 IMAD.MOV.U32 R5, RZ, RZ, R9 ;  /* 0x000000ffff054224 */ /* 0x000fe200078e0009 */
[----:B------:R-:W-:Y:S02]  /*5f90*/  F2FP.F16.F32.PACK_AB R79, RZ, R79 ;  /* 0x0000004fff4f723e */ /* 0x000fe400000000ff */
[----:B------:R-:W-:Y:S02]  /*5fa0*/  F2FP.F16.F32.PACK_AB R80, RZ, R80 ;  /* 0x00000050ff50723e */ /* 0x000fe400000000ff */
[----:B------:R0:W-:Y:S01]  /*5fb0*/  @P4 STG.E.U16 desc[UR38][R4.64+0xd0], R78 ;  /* 0x0000d04e04004986 */ /* 0x0001e2000c101526 */
[----:B------:R-:W-:Y:S02]  /*5fc0*/  ISETP.GT.AND P4, PT, R3, RZ, P2 ;  /* 0x000000ff0300720c */ /* 0x000fe40001784270 */
[----:B------:R-:W-:-:S02]  /*5fd0*/  F2FP.F16.F32.PACK_AB R81, RZ, R81 ;  /* 0x00000051ff51723e */ /* 0x000fc400000000ff */
[----:B------:R-:W-:Y:S02]  /*5fe0*/  ISETP.GT.AND P2, PT, R3, 0x8, P2 ;  /* 0x000000080300780c */ /* 0x000fe40001744270 */
[----:B------:R-:W-:Y:S02]  /*5ff0*/  F2FP.F16.F32.PACK_AB R82, RZ, R82 ;  /* 0x00000052ff52723e */ /* 0x000fe400000000ff */
[----:B------:R-:W-:Y:S02]  /*6000*/  F2FP.F16.F32.PACK_AB R83, RZ, R83 ;  /* 0x00000053ff53723e */ /* 0x000fe400000000ff */
[----:B------:R-:W-:Y:S01]  /*6010*/  F2FP.F16.F32.PACK_AB R84, RZ, R84 ;  /* 0x00000054ff54723e */ /* 0x000fe200000000ff */
[----:B0-----:R-:W-:Y:S01]  /*6020*/  @P5 IMAD.MOV.U32 R4, RZ, RZ, R8 ;  /* 0x000000ffff045224 */ /* 0x001fe200078e0008 */
[----:B------:R-:W-:Y:S01]  /*6030*/  F2FP.F16.F32.PACK_AB R85, RZ, R85 ;  /* 0x00000055ff55723e */ /* 0x000fe200000000ff */
[----:B------:R-:W-:Y:S01]  /*6040*/  @P5 IMAD.MOV.U32 R5, RZ, RZ, R9 ;  /* 0x000000ffff055224 */ /* 0x000fe200078e0009 */
[----:B------:R-:W-:-:S02]  /*6050*/  F2FP.F16.F32.PACK_AB R86, RZ, R86 ;  /* 0x00000056ff56723e */ /* 0x000fc400000000ff */
[----:B------:R-:W-:Y:S02]  /*6060*/  F2FP.F16.F32.PACK_AB R87, RZ, R87 ;  /* 0x00000057ff57723e */ /* 0x000fe400000000ff */
[----:B------:R0:W-:Y:S01]  /*6070*/  @P5 STG.E.U16 desc[UR38][R4.64+0xd2], R79 ;  /* 0x0000d24f04005986 */ /* 0x0001e2000c101526 */
[C---:B------:R-:W-:Y:S02]  /*6080*/  ISETP.GT.AND P5, PT, R3.reuse, RZ, P3 ;  /* 0x000000ff0300720c */ /* 0x040fe40001fa4270 */
[----:B------:R-:W-:-:S11]  /*6090*/  ISETP.GT.AND P3, PT, R3, 0x8, P3 ;  /* 0x000000080300780c */ /* 0x000fd60001f64270 */
[----:B0-----:R-:W-:Y:S02]  /*60a0*/  @P5 IMAD.MOV.U32 R4, RZ, RZ, R6 ;  /* 0x000000ffff045224 */ /* 0x001fe400078e0006 */
[----:B------:R-:W-:-:S05]  /*60b0*/  @P5 IMAD.MOV.U32 R5, RZ, RZ, R7 ;  /* 0x000000ffff055224 */ /* 0x000fca00078e0007 */
[----:B------:R0:W-:Y:S01]  /*60c0*/  @P5 STG.E.U16 desc[UR38][R4.64+0xe0], R80 ;  /* 0x0000e05004005986 */ /* 0x0001e2000c101526 */
[C---:B------:R-:W-:Y:S02]  /*60d0*/  ISETP.GT.AND P5, PT, R3.reuse, RZ, P0 ;  /* 0x000000ff0300720c */ /* 0x040fe400007a4270 */
[----:B------:R-:W-:Y:S01]  /*60e0*/  ISETP.GT.AND P0, PT, R3, 0x8, P0 ;  /* 0x000000080300780c */ /* 0x000fe20000704270 */
[----:B0-----:R-:W-:Y:S02]  /*60f0*/  @P4 IMAD.MOV.U32 R4, RZ, RZ, R6 ;  /* 0x000000ffff044224 */ /* 0x001fe400078e0006 */
[----:B------:R-:W-:-:S05]  /*6100*/  @P4 IMAD.MOV.U32 R5, RZ, RZ, R7 ;  /* 0x000000ffff054224 */ /* 0x000fca00078e0007 */
[----:B------:R0:W-:Y:S01]  /*6110*/  @P4 STG.E.U16 desc[UR38][R4.64+0xe2], R81 ;  /* 0x0000e25104004986 */ /* 0x0001e2000c101526 */
[C---:B------:R-:W-:Y:S02]  /*6120*/  ISETP.GT.AND P4, PT, R3.reuse, RZ, P1 ;  /* 0x000000ff0300720c */ /* 0x040fe40000f84270 */
[----:B------:R-:W-:Y:S01]  /*6130*/  ISETP.GT.AND P1, PT, R3, 0x8, P1 ;  /* 0x000000080300780c */ /* 0x000fe20000f24270 */
[----:B0-----:R-:W-:Y:S02]  /*6140*/  @P3 IMAD.MOV.U32 R4, RZ, RZ, R8 ;  /* 0x000000ffff043224 */ /* 0x001fe400078e0008 */
[----:B------:R-:W-:-:S05]  /*6150*/  @P3 IMAD.MOV.U32 R5, RZ, RZ, R9 ;  /* 0x000000ffff053224 */ /* 0x000fca00078e0009 */
[----:B------:R0:W-:Y:S02]  /*6160*/  @P3 STG.E.U16 desc[UR38][R4.64+0xe0], R82 ;  /* 0x0000e05204003986 */ /* 0x0001e4000c101526 */
[----:B0-----:R-:W-:Y:S02]  /*6170*/  @P2 IMAD.MOV.U32 R4, RZ, RZ, R8 ;  /* 0x000000ffff042224 */ /* 0x001fe400078e0008 */
[----:B------:R-:W-:-:S05]  /*6180*/  @P2 IMAD.MOV.U32 R5, RZ, RZ, R9 ;  /* 0x000000ffff052224 */ /* 0x000fca00078e0009 */
[----:B------:R0:W-:Y:S02]  /*6190*/  @P2 STG.E.U16 desc[UR38][R4.64+0xe2], R83 ;  /* 0x0000e25304002986 */ /* 0x0001e4000c101526 */
[----:B0-----:R-:W-:Y:S02]  /*61a0*/  @P4 IMAD.MOV.U32 R4, RZ, RZ, R6 ;  /* 0x000000ffff044224 */ /* 0x001fe400078e0006 */
[----:B------:R-:W-:-:S05]  /*61b0*/  @P4 IMAD.MOV.U32 R5, RZ, RZ, R7 ;  /* 0x000000ffff054224 */ /* 0x000fca00078e0007 */
[----:B------:R0:W-:Y:S04]  /*61c0*/  @P4 STG.E.U16 desc[UR38][R4.64+0xf0], R84 ;  /* 0x0000f05404004986 */ /* 0x0001e8000c101526 */
[----:B------:R1:W-:Y:S01]  /*61d0*/  @P5 STG.E.U16 desc[UR38][R6.64+0xf2], R85 ;  /* 0x0000f25506005986 */ /* 0x0003e2000c101526 */
[----:B0-----:R-:W-:Y:S02]  /*61e0*/  @P1 IMAD.MOV.U32 R4, RZ, RZ, R8 ;  /* 0x000000ffff041224 */ /* 0x001fe400078e0008 */
[----:B------:R-:W-:-:S05]  /*61f0*/  @P1 IMAD.MOV.U32 R5, RZ, RZ, R9 ;  /* 0x000000ffff051224 */ /* 0x000fca00078e0009 */
[----:B------:R1:W-:Y:S04]  /*6200*/  @P1 STG.E.U16 desc[UR38][R4.64+0xf0], R86 ;  /* 0x0000f05604001986 */ /* 0x0003e8000c101526 */
[----:B------:R1:W-:Y:S02]  /*6210*/  @P0 STG.E.U16 desc[UR38][R8.64+0xf2], R87 ;  /* 0x0000f25708000986 */ /* 0x0003e4000c101526 */
.L_x_158:
[----:B------:R-:W-:Y:S05]  /*6220*/  BSYNC B0 ;  /* 0x0000000000007941 */ /* 0x000fea0003800000 */
.L_x_32:
[----:B------:R-:W-:Y:S01]  /*6230*/  IADD3 R16, P0, R16, UR36, RZ ;  /* 0x0000002410107c10 */ /* 0x000fe2000ff1e0ff */
[----:B------:R-:W-:Y:S01]  /*6240*/  ULDC.64 UR4, c[0x0][0x650] ;  /* 0x0001940000047ab9 */ /* 0x000fe20000000a00 */
[----:B------:R-:W-:Y:S01]  /*6250*/  PRMT R3, RZ, 0x7610, R3 ;  /* 0x00007610ff037816 */ /* 0x000fe20000000003 */
[----:B------:R-:W-:Y:S01]  /*6260*/  IMAD.MOV.U32 R100, RZ, RZ, -0x1 ;  /* 0xffffffffff647424 */ /* 0x000fe200078e00ff */
[----:B------:R-:W-:Y:S01]  /*6270*/  IADD3.X R17, R17, UR42, RZ, P0, !PT ;  /* 0x0000002a11117c10 */ /* 0x000fe200087fe4ff */
[----:B------:R-:W-:Y:S01]  /*6280*/  IMAD.MOV.U32 R101, RZ, RZ, -0x1 ;  /* 0xffffffffff657424 */ /* 0x000fe200078e00ff */
[----:B------:R-:W-:-:S04]  /*6290*/  ISETP.GE.U32.AND P0, PT, R16, UR4, PT ;  /* 0x0000000410007c0c */ /* 0x000fc8000bf06070 */
[----:B------:R-:W-:-:S13]  /*62a0*/  ISETP.GE.U32.AND.EX P0, PT, R17, UR5, PT, P0 ;  /* 0x0000000511007c0c */ /* 0x000fda000bf06100 */
[----:B------:R-:W-:Y:S05]  /*62b0*/  @P0 BRA `(.L_x_159) ;  /* 0x00000004004c0947 */ /* 0x000fea0003800000 */
[----:B------:R-:W0:Y:S01]  /*62c0*/  LDC.64 R10, c[0x0][0x628] ;  /* 0x00018a00ff0a7b82 */ /* 0x000e220000000a00 */
[----:B---3--:R-:W3:Y:S01]  /*62d0*/  S2R R12, SR_CTAID.X ;  /* 0x00000000000c7919 */ /* 0x008ee20000002500 */
[----:B-12-4-:R-:W-:Y:S02]  /*62e0*/  IMAD.MOV.U32 R8, RZ, RZ, R16 ;  /* 0x000000ffff087224 */ /* 0x016fe400078e0010 */
[----:B------:R-:W-:Y:S01]  /*62f0*/  IMAD.MOV.U32 R9, RZ, RZ, R17 ;  /* 0x000000ffff097224 */ /* 0x000fe200078e0011 */
[----:B------:R-:W1:Y:S03]  /*6300*/  S2R R20, SR_CTAID.Y ;  /* 0x0000000000147919 */ /* 0x000e660000002600 */
[----:B------:R-:W2:Y:S08]  /*6310*/  LDC R0, c[0x0][0x630] ;  /* 0x00018c00ff007b82 */ /* 0x000eb00000000800 */
[----:B------:R-:W4:Y:S01]  /*6320*/  LDC.64 R14, c[0x0][0x620] ;  /* 0x00018800ff0e7b82 */ /* 0x000f220000000a00 */
[----:B0-----:R-:W-:-:S04]  /*6330*/  ISETP.NE.U32.AND P0, PT, R10, RZ, PT ;  /* 0x000000ff0a00720c */ /* 0x001fc80003f05070 */
[----:B------:R-:W-:-:S13]  /*6340*/  ISETP.NE.AND.EX P0, PT, R11, RZ, PT, P0 ;  /* 0x000000ff0b00720c */ /* 0x000fda0003f05300 */
[----:B-1234-:R-:W-:Y:S05]  /*6350*/  @!P0 BRA `(.L_x_160) ;  /* 0x0000000000288947 */ /* 0x01efea0003800000 */
        /* <DEDUP_REMOVED lines=10> */
.L_x_160:
[-CC-:B------:R-:W-:Y:S01]  /*6400*/  SHF.R.U64 R101, R8, R0.reuse, R9.reuse ;  /* 0x0000000008657219 */ /* 0x180fe20000001209 */
[----:B------:R-:W0:Y:S01]  /*6410*/  LDC.64 R26, c[0x0][0x640] ;  /* 0x00019000ff1a7b82 */ /* 0x000e220000000a00 */
[----:B------:R-:W-:Y:S01]  /*6420*/  SHF.R.U32.HI R0, RZ, R0, R9 ;  /* 0x00000000ff007219 */ /* 0x000fe20000011609 */
[----:B------:R-:W-:Y:S01]  /*6430*/  ULDC UR4, c[0x0][0x150] ;  /* 0x0000540000047ab9 */ /* 0x000fe20000000800 */
[----:B------:R-:W-:Y:S02]  /*6440*/  IADD3 R3, P0, RZ, -R101, RZ ;  /* 0x80000065ff037210 */ /* 0x000fe40007f1e0ff */
[----:B------:R-:W-:-:S03]  /*6450*/  I2FP.F32.U32 R7, R12 ;  /* 0x0000000c00077245 */ /* 0x000fc60000201000 */
[----:B------:R-:W1:Y:S01]  /*6460*/  LDC R6, c[0x0][0x618] ;  /* 0x00018600ff067b82 */ /* 0x000e620000000800 */
[----:B------:R-:W-:Y:S02]  /*6470*/  IMAD.X R5, RZ, RZ, ~R0, P0 ;  /* 0x000000ffff057224 */ /* 0x000fe400000e0e00 */
[----:B------:R-:W-:Y:S01]  /*6480*/  FMUL R7, R7, UR4 ;  /* 0x0000000407077c20 */ /* 0x000fe20008400000 */
[----:B------:R-:W-:Y:S01]  /*6490*/  ULDC UR4, c[0x0][0x154] ;  /* 0x0000550000047ab9 */ /* 0x000fe20000000800 */
[-C--:B------:R-:W-:Y:S02]  /*64a0*/  IMAD R0, R5, R14.reuse, RZ ;  /* 0x0000000e05007224 */ /* 0x080fe400078e02ff */
[C---:B------:R-:W-:Y:S01]  /*64b0*/  IMAD.WIDE.U32 R4, R3.reuse, R14, R16 ;  /* 0x0000000e03047225 */ /* 0x040fe200078e0010 */
[----:B------:R-:W2:Y:S01]  /*64c0*/  LDC R8, c[0x0][0x608] ;  /* 0x00018200ff087b82 */ /* 0x000ea20000000800 */
[----:B------:R-:W3:Y:S02]  /*64d0*/  F2I.U32.TRUNC.NTZ R7, R7 ;  /* 0x0000000700077305 */ /* 0x000ee4000020f000 */
[----:B------:R-:W-:Y:S01]  /*64e0*/  IMAD R3, R3, R15, R0 ;  /* 0x0000000f03037224 */ /* 0x000fe200078e0200 */
[----:B------:R-:W-:-:S03]  /*64f0*/  I2FP.F32.U32 R0, R20 ;  /* 0x0000001400007245 */ /* 0x000fc60000201000 */
[----:B------:R-:W-:Y:S01]  /*6500*/  IMAD.IADD R3, R5, 0x1, R3 ;  /* 0x0000000105037824 */ /* 0x000fe200078e0203 */
[----:B------:R-:W4:Y:S01]  /*6510*/  LDC R11, c[0x0][0x658] ;  /* 0x00019600ff0b7b82 */ /* 0x000f220000000800 */
[----:B0-----:R-:W-:-:S04]  /*6520*/  ISETP.NE.U32.AND P0, PT, R26, RZ, PT ;  /* 0x000000ff1a00720c */ /* 0x001fc80003f05070 */
[----:B------:R-:W-:-:S03]  /*6530*/  ISETP.NE.AND.EX P0, PT, R27, RZ, PT, P0 ;  /* 0x000000ff1b00720c */ /* 0x000fc60003f05300 */
[----:B------:R-:W0:Y:S01]  /*6540*/  LDC R9, c[0x0][0x144] ;  /* 0x00005100ff097b82 */ /* 0x000e220000000800 */
[-C--:B-1----:R-:W-:Y:S01]  /*6550*/  SHF.R.U64 R10, R4, R6.reuse, R3 ;  /* 0x00000006040a7219 */ /* 0x082fe20000001203 */
[----:B---3--:R-:W-:Y:S01]  /*6560*/  IMAD.MOV R7, RZ, RZ, -R7 ;  /* 0x000000ffff077224 */ /* 0x008fe200078e0a07 */
[----:B------:R-:W-:Y:S01]  /*6570*/  SHF.R.U32.HI R3, RZ, R6, R3 ;  /* 0x00000006ff037219 */ /* 0x000fe20000011603 */
[----:B------:R-:W-:-:S04]  /*6580*/  FMUL R6, R0, UR4 ;  /* 0x0000000400067c20 */ /* 0x000fc80008400000 */
[----:B------:R-:W1:Y:S01]  /*6590*/  LDC R21, c[0x0][0x148] ;  /* 0x00005200ff157b82 */ /* 0x000e620000000800 */
[----:B------:R3:W0:Y:S01]  /*65a0*/  F2I.U32.TRUNC.NTZ R14, R6 ;  /* 0x00000006000e7305 */ /* 0x000622000020f000 */
[-CC-:B--2---:R-:W-:Y:S02]  /*65b0*/  SHF.R.U64 R13, R10, R8.reuse, R3.reuse ;  /* 0x000000080a0d7219 */ /* 0x184fe40000001203 */
[----:B------:R-:W-:-:S04]  /*65c0*/  SHF.R.U32.HI R0, RZ, R8, R3 ;  /* 0x00000008ff007219 */ /* 0x000fc80000011603 */
[----:B-----5:R-:W2:Y:S01]  /*65d0*/  LDC R24, c[0x0][0x648] ;  /* 0x00019200ff187b82 */ /* 0x020ea20000000800 */
[-CC-:B----4-:R-:W-:Y:S02]  /*65e0*/  SHF.R.U64 R15, R13, R11.reuse, R0.reuse ;  /* 0x0000000b0d0f7219 */ /* 0x190fe40000001200 */
[----:B------:R-:W-:-:S03]  /*65f0*/  SHF.R.U32.HI R5, RZ, R11, R0 ;  /* 0x0000000bff057219 */ /* 0x000fc60000011600 */
[----:B------:R-:W-:Y:S02]  /*6600*/  IMAD.MOV.U32 R4, RZ, RZ, R15 ;  /* 0x000000ffff047224 */ /* 0x000fe400078e000f */
[----:B------:R-:W4:Y:S01]  /*6610*/  LDC R28, c[0x0][0x638] ;  /* 0x00018e00ff1c7b82 */ /* 0x000f220000000800 */
[----:B0-----:R-:W-:-:S07]  /*6620*/  IMAD R25, R9, R7, R12 ;  /* 0x0000000709197224 */ /* 0x001fce00078e020c */
[----:B------:R-:W0:Y:S08]  /*6630*/  LDC R29, c[0x0][0x610] ;  /* 0x00018400ff1d7b82 */ /* 0x000e300000000800 */
[----:B------:R-:W0:Y:S01]  /*6640*/  LDC R30, c[0x0][0x600] ;  /* 0x00018000ff1e7b82 */ /* 0x000e220000000800 */
[----:B-123--:R-:W-:Y:S05]  /*6650*/  @!P0 BRA `(.L_x_161) ;  /* 0x0000000000288947 */ /* 0x00efea0003800000 */
[----:B------:R-:W1:Y:S02]  /*6660*/  LDC R0, c[0x0][0x64c] ;  /* 0x00019300ff007b82 */ /* 0x000e640000000800 */
[----:B-1----:R-:W-:-:S05]  /*6670*/  IADD3 R3, P0, R15, R0, RZ ;  /* 0x000000000f037210 */ /* 0x002fca0007f1e0ff */
        /* <DEDUP_REMOVED lines=8> */
.L_x_161:
[----:B------:R-:W-:Y:S01]  /*6700*/  ISETP.NE.AND P0, PT, R2, 0x1, PT ;  /* 0x000000010200780c */ /* 0x000fe20003f05270 */
[----:B------:R-:W-:Y:S01]  /*6710*/  IMAD.MOV R14, RZ, RZ, -R14 ;  /* 0x000000ffff0e7224 */ /* 0x000fe200078e0a0e */
[----:B------:R-:W-:Y:S02]  /*6720*/  SHF.R.U64 R3, R4, R24, R5 ;  /* 0x0000001804037219 */ /* 0x000fe40000001205 */
[----:B------:R-:W-:Y:S02]  /*6730*/  LOP3.LUT R0, R13, R98, RZ, 0xc0, !PT ;  /* 0x000000620d007212 */ /* 0x000fe400078ec0ff */
[----:B------:R-:W-:Y:S01]  /*6740*/  LOP3.LUT R10, R10, R97, RZ, 0xc0, !PT ;  /* 0x000000610a0a7212 */ /* 0x000fe200078ec0ff */
[----:B------:R-:W-:Y:S02]  /*6750*/  IMAD.MOV R4, RZ, RZ, -R3 ;  /* 0x000000ffff047224 */ /* 0x000fe400078e0a03 */
[----:B------:R-:W-:Y:S02]  /*6760*/  IMAD R0, R93, R3, R0 ;  /* 0x000000035d007224 */ /* 0x000fe400078e0200 */
[----:B----4-:R-:W-:-:S02]  /*6770*/  IMAD R3, R4, R28, R15 ;  /* 0x0000001c04037224 */ /* 0x010fc400078e020f */
[----:B------:R-:W-:Y:S02]  /*6780*/  @P0 IMAD R25, R21, R14, R20 ;  /* 0x0000000e15190224 */ /* 0x000fe400078e0214 */
[----:B0-----:R-:W-:Y:S02]  /*6790*/  IMAD R5, R3, R30, R10 ;  /* 0x0000001e03057224 */ /* 0x001fe400078e020a */
[----:B------:R-:W-:Y:S02]  /*67a0*/  IMAD R0, R0, R29, R25 ;  /* 0x0000001d00007224 */ /* 0x000fe400078e0219 */
[----:B------:R-:W-:-:S03]  /*67b0*/  IMAD.MOV.U32 R4, RZ, RZ, 0x1 ;  /* 0x00000001ff047424 */ /* 0x000fc600078e00ff */
[----:B------:R-:W-:Y:S02]  /*67c0*/  SEL R100, R5, R0, !P0 ;  /* 0x0000000005647207 */ /* 0x000fe40004000000 */
[----:B------:R-:W-:Y:S02]  /*67d0*/  PRMT R3, R4, 0x7610, R3 ;  /* 0x0000761004037816 */ /* 0x000fe40000000003 */
[----:B------:R-:W-:-:S07]  /*67e0*/  SEL R0, R0, R5, !P0 ;  /* 0x0000000500007207 */ /* 0x000fce0004000000 */
.L_x_159:
[----:B------:R-:W-:Y:S01]  /*67f0*/  LOP3.LUT P0, RZ, R3, 0xff, RZ, 0xc0, !PT ;  /* 0x000000ff03ff7812 */ /* 0x000fe2000780c0ff */
[----:B------:R-:W-:Y:S01]  /*6800*/  UIMAD.WIDE.U32 UR4, UR41, -0x55555555, URZ ;  /* 0xaaaaaaab290478a5 */ /* 0x000fe2000f8e003f */
[----:B------:R-:W-:-:S03]  /*6810*/  IMAD.MOV.U32 R103, RZ, RZ, R0 ;  /* 0x000000ffff677224 */ /* 0x000fc600078e0000 */
[----:B------:R-:W-:-:S04]  /*6820*/  USHF.R.U32.HI UR4, URZ, 0x1, UR5 ;  /* 0x000000013f047899 */ /* 0x000fc80008011605 */
[----:B------:R-:W-:-:S04]  /*6830*/  UIMAD UR41, UR4, -0x3, UR41 ;  /* 0xfffffffd042978a4 */ /* 0x000fc8000f8e0229 */
[----:B------:R-:W-:Y:S08]  /*6840*/  @P0 BRA `(.L_x_162) ;  /* 0xffffffac000c0947 */ /* 0x000ff0000383ffff */
[----:B------:R-:W-:Y:S05]  /*6850*/  EXIT ;  /* 0x000000000000794d */ /* 0x000fea0003800000 */
.L_x_7:
        /* <DEDUP_REMOVED lines=26> */
.L_x_164:
[----:B------:R-:W0:Y:S01]  /*6a00*/  LDC.64 R28, c[0x0][0x640] ;  /* 0x00019000ff1c7b82 */ /* 0x000e220000000a00 */
[-CC-:B------:R-:W-:Y:S01]  /*6a10*/  SHF.R.U64 R21, R14, R8.reuse, R15.reuse ;  /* 0x000000080e157219 */ /* 0x180fe2000000120f */
[----:B------:R-:W-:Y:S01]  /*6a20*/  IMAD.MOV.U32 R31, RZ, RZ, 0x1 ;  /* 0x00000001ff1f7424 */ /* 0x000fe200078e00ff */
[----:B------:R-:W-:Y:S02]  /*6a30*/  SHF.R.U32.HI R7, RZ, R8, R15 ;  /* 0x00000008ff077219 */ /* 0x000fe4000001160f */
[----:B------:R-:W-:-:S03]  /*6a40*/  IADD3 R13, P0, RZ, -R21, RZ ;  /* 0x80000015ff0d7210 */ /* 0x000fc60007f1e0ff */
[----:B------:R-:W1:Y:S02]  /*6a50*/  LDC R12, c[0x0][0x618] ;  /* 0x00018600ff0c7b82 */ /* 0x000e640000000800 */
[----:B------:R-:W-:Y:S02]  /*6a60*/  IMAD.X R7, RZ, RZ, ~R7, P0 ;  /* 0x000000ffff077224 */ /* 0x000fe400000e0e07 */
[----:B------:R-:W-:-:S04]  /*6a70*/  IMAD.WIDE.U32 R10, R13, R24, R16 ;  /* 0x000000180d0a7225 */ /* 0x000fc800078e0010 */
[----:B------:R-:W2:Y:S01]  /*6a80*/  LDC R14, c[0x0][0x608] ;  /* 0x00018200ff0e7b82 */ /* 0x000ea20000000800 */
[----:B------:R-:W-:-:S04]  /*6a90*/  IMAD R8, R7, R24, RZ ;  /* 0x0000001807087224 */ /* 0x000fc800078e02ff */
[----:B------:R-:W-:-:S03]  /*6aa0*/  IMAD R7, R13, R25, R8 ;  /* 0x000000190d077224 */ /* 0x000fc600078e0208 */
[----:B------:R-:W3:Y:S01]  /*6ab0*/  LDC R26, c[0x0][0x658] ;  /* 0x00019600ff1a7b82 */ /* 0x000ee20000000800 */
[----:B------:R-:W-:Y:S01]  /*6ac0*/  IMAD.IADD R7, R11, 0x1, R7 ;  /* 0x000000010b077824 */ /* 0x000fe200078e0207 */
[----:B0-----:R-:W-:Y:S01]  /*6ad0*/  ISETP.NE.U32.AND P0, PT, R28, RZ, PT ;  /* 0x000000ff1c00720c */ /* 0x001fe20003f05070 */
[----:B------:R-:W-:-:S03]  /*6ae0*/  IMAD.MOV.U32 R11, RZ, RZ, -0x1 ;  /* 0xffffffffff0b7424 */ /* 0x000fc600078e00ff */
        /* <DEDUP_REMOVED lines=8> */
[-C--:B---3--:R-:W-:Y:S02]  /*6b70*/  SHF.L.U32 R10, R11, R26.reuse, RZ ;  /* 0x0000001a0b0a7219 */ /* 0x088fe400000006ff */
[--C-:B------:R-:W-:Y:S02]  /*6b80*/  SHF.R.U64 R24, R22, R26, R7.reuse ;  /* 0x0000001a16187219 */ /* 0x100fe40000001207 */
[----:B------:R-:W-:Y:S02]  /*6b90*/  LOP3.LUT R33, RZ, R10, RZ, 0x33, !PT ;  /* 0x0000000aff217212 */ /* 0x000fe400078e33ff */
[----:B------:R-:W-:Y:S01]  /*6ba0*/  SHF.R.U32.HI R11, RZ, R26, R7 ;  /* 0x0000001aff0b7219 */ /* 0x000fe20000011607 */
[----:B------:R-:W3:Y:S01]  /*6bb0*/  LDC R30, c[0x0][0x610] ;  /* 0x00018400ff1e7b82 */ /* 0x000ee20000000800 */
[----:B------:R-:W-:Y:S01]  /*6bc0*/  IMAD.MOV.U32 R10, RZ, RZ, R24 ;  /* 0x000000ffff0a7224 */ /* 0x000fe200078e0018 */
[----:B------:R-:W-:Y:S06]  /*6bd0*/  @!P0 BRA `(.L_x_165) ;  /* 0x0000000000288947 */ /* 0x000fec0003800000 */
        /* <DEDUP_REMOVED lines=10> */
.L_x_165:
[----:B------:R-:W-:Y:S02]  /*6c80*/  ISETP.NE.AND P0, PT, R2, 0x1, PT ;  /* 0x000000010200780c */ /* 0x000fe40003f05270 */
[----:B-1----:R-:W-:Y:S01]  /*6c90*/  SHF.R.U64 R8, R10, R8, R11 ;  /* 0x000000080a087219 */ /* 0x002fe2000000120b */
[----:B0-----:R-:W-:Y:S01]  /*6ca0*/  VIADD R11, R25, 0xffffffff ;  /* 0xffffffff190b7836 */ /* 0x001fe20000000000 */
[----:B------:R-:W-:Y:S02]  /*6cb0*/  SHF.L.U32 R31, R31, R26, RZ ;  /* 0x0000001a1f1f7219 */ /* 0x000fe400000006ff */
[----:B------:R-:W-:Y:S01]  /*6cc0*/  LOP3.LUT R5, R22, R33, RZ, 0xc0, !PT ;  /* 0x0000002116057212 */ /* 0x000fe200078ec0ff */
[----:B------:R-:W-:-:S04]  /*6cd0*/  IMAD.MOV R7, RZ, RZ, -R8 ;  /* 0x000000ffff077224 */ /* 0x000fc800078e0a08 */
[----:B------:R-:W-:Y:S02]  /*6ce0*/  IMAD R5, R31, R8, R5 ;  /* 0x000000081f057224 */ /* 0x000fe400078e0205 */
[----:B------:R-:W-:Y:S01]  /*6cf0*/  @P0 IMAD R6, R9, R23, R4 ;  /* 0x0000001709060224 */ /* 0x000fe200078e0204 */
[----:B------:R-:W-:Y:S01]  /*6d00*/  LOP3.LUT R9, R20, R11, RZ, 0xc0, !PT ;  /* 0x0000000b14097212 */ /* 0x000fe200078ec0ff */
[----:B--2---:R-:W-:Y:S02]  /*6d10*/  IMAD R4, R7, R27, R24 ;  /* 0x0000001b07047224 */ /* 0x004fe400078e0218 */
[----:B---3--:R-:W-:Y:S02]  /*6d20*/  IMAD R6, R5, R30, R6 ;  /* 0x0000001e05067224 */ /* 0x008fe400078e0206 */
[----:B------:R-:W-:Y:S02]  /*6d30*/  IMAD R5, R4, R25, R9 ;  /* 0x0000001904057224 */ /* 0x000fe400078e0209 */
[----:B------:R-:W-:-:S02]  /*6d40*/  IMAD.MOV.U32 R8, RZ, RZ, 0x1 ;  /* 0x00000001ff087424 */ /* 0x000fc400078e00ff */
[----:B------:R-:W-:Y:S01]  /*6d50*/  IMAD.MOV.U32 R7, RZ, RZ, R21 ;  /* 0x000000ffff077224 */ /* 0x000fe200078e0015 */
[----:B------:R-:W-:Y:S02]  /*6d60*/  SEL R19, R5, R6, !P0 ;  /* 0x0000000605137207 */ /* 0x000fe40004000000 */
[----:B------:R-:W-:-:S07]  /*6d70*/  SEL R12, R6, R5, !P0 ;  /* 0x00000005060c7207 */ /* 0x000fce0004000000 */
.L_x_163:
[----:B------:R-:W-:-:S08]  /*6d80*/  NOP ;  /* 0x0000000000007918 */ /* 0x000fd00000000000 */
[----:B------:R-:W0:-:S00]  /*6d90*/  USETMAXREG.DEALLOC.CTAPOOL 0x28 ;  /* 0x00000028000079c8 */ /* 0x000e0000080e0500 */
[----:B0-----:R-:W-:-:S13]  /*6da0*/  ISETP.NE.AND P0, PT, R3, RZ, PT ;  /* 0x000000ff0300720c */ /* 0x001fda0003f05270 */
[----:B------:R-:W-:Y:S05]  /*6db0*/  @P0 EXIT ;  /* 0x000000000000094d */ /* 0x000fea0003800000 */
[----:B------:R-:W-:Y:S01]  /*6dc0*/  LOP3.LUT P0, RZ, R8, 0xff, RZ, 0xc0, !PT ;  /* 0x000000ff08ff7812 */ /* 0x000fe2000780c0ff */
[----:B------:R-:W-:Y:S02]  /*6dd0*/  IMAD.MOV.U32 R3, RZ, RZ, 0x1 ;  /* 0x00000001ff037424 */ /* 0x000fe400078e00ff */
[----:B------:R-:W-:-:S10]  /*6de0*/  IMAD.MOV.U32 R13, RZ, RZ, RZ ;  /* 0x000000ffff0d7224 */ /* 0x000fd400078e00ff */
[----:B------:R-:W-:Y:S05]  /*6df0*/  @!P0 BRA `(.L_x_166) ;  /* 0x0000000c00788947 */ /* 0x000fea0003800000 */
[----:B------:R-:W0:Y:S01]  /*6e00*/  LDC R3, c[0x0][0x28c] ;  /* 0x0000a300ff037b82 */ /* 0x000e220000000800 */
[----:B------:R-:W-:Y:S01]  /*6e10*/  UMOV UR13, 0x1 ;  /* 0x00000001000d7882 */ /* 0x000fe20000000000 */
[----:B------:R-:W-:Y:S01]  /*6e20*/  ULDC UR5, c[0x0][0x658] ;  /* 0x0001960000057ab9 */ /* 0x000fe20000000800 */
[----:B------:R-:W-:Y:S01]  /*6e30*/  UMOV UR7, 0xffffffff ;  /* 0xffffffff00077882 */ /* 0x000fe20000000000 */
[----:B------:R-:W-:Y:S01]  /*6e40*/  BSSY B0, `(.L_x_166) ;  /* 0x00000d9000007945 */ /* 0x000fe20003800000 */
[----:B------:R-:W-:Y:S01]  /*6e50*/  USHF.L.U32 UR7, UR7, UR5, URZ ;  /* 0x0000000507077299 */ /* 0x000fe2000800063f */
[----:B------:R-:W-:Y:S01]  /*6e60*/  IMAD.MOV.U32 R11, RZ, RZ, 0x1 ;  /* 0x00000001ff0b7424 */ /* 0x000fe200078e00ff */
[----:B------:R-:W-:Y:S01]  /*6e70*/  LOP3.LUT R10, R18, 0x2, RZ, 0xfc, !PT ;  /* 0x00000002120a7812 */ /* 0x000fe200078efcff */
[----:B------:R-:W1:Y:S01]  /*6e80*/  S2UR UR9, SR_CgaCtaId ;  /* 0x00000000000979c3 */ /* 0x000e620000008800 */
[----:B------:R-:W-:Y:S01]  /*6e90*/  IMAD.MOV.U32 R13, RZ, RZ, RZ ;  /* 0x000000ffff0d7224 */ /* 0x000fe200078e00ff */
[----:B------:R-:W-:Y:S01]  /*6ea0*/  ULDC UR4, c[0x0][0x600] ;  /* 0x0001800000047ab9 */ /* 0x000fe20000000800 */
[----:B------:R-:W-:Y:S01]  /*6eb0*/  UMOV UR14, 0x1111 ;  /* 0x00001111000e7882 */ /* 0x000fe20000000000 */
[----:B------:R-:W-:-:S02]  /*6ec0*/  USHF.L.U32 UR5, UR13, UR5, URZ ;  /* 0x000000050d057299 */ /* 0x000fc4000800063f */
[----:B------:R-:W-:Y:S02]  /*6ed0*/  UIADD3 UR4, UR4, -0x1, URZ ;  /* 0xffffffff04047890 */ /* 0x000fe4000fffe03f */
[----:B------:R-:W-:Y:S01]  /*6ee0*/  ULOP3.LUT UR7, URZ, UR7, URZ, 0x33, !UPT ;  /* 0x000000073f077292 */ /* 0x000fe2000f8e333f */
[----:B------:R-:W-:Y:S01]  /*6ef0*/  ULDC.64 UR24, c[0x0][0x198] ;  /* 0x0000660000187ab9 */ /* 0x000fe20000000a00 */
[----:B0-----:R-:W-:-:S05]  /*6f00*/  VIADD R3, R3, 0x3f ;  /* 0x0000003f03037836 */ /* 0x001fca0000000000 */
[----:B------:R-:W-:Y:S01]  /*6f10*/  SHF.R.S32.HI R4, RZ, 0x1f, R3 ;  /* 0x0000001fff047819 */ /* 0x000fe20000011403 */
[----:B-1----:R-:W-:-:S03]  /*6f20*/  USHF.R.U32.HI UR26, URZ, 0x2, UR9 ;  /* 0x000000023f1a7899 */ /* 0x002fc60008011609 */
[----:B------:R-:W-:Y:S01]  /*6f30*/  LEA.HI R4, R4, R3, RZ, 0x6 ;  /* 0x0000000304047211 */ /* 0x000fe200078f30ff */
[----:B------:R-:W-:Y:S01]  /*6f40*/  ULOP3.LUT UR8, UR9, 0x3, URZ, 0xc0, !UPT ;  /* 0x0000000309087892 */ /* 0x000fe2000f8ec03f */
[----:B------:R-:W-:Y:S01]  /*6f50*/  IMAD.MOV.U32 R3, RZ, RZ, 0x1 ;  /* 0x00000001ff037424 */ /* 0x000fe200078e00ff */
[----:B------:R-:W-:Y:S01]  /*6f60*/  USHF.L.U32 UR6, UR9, 0x5, URZ ;  /* 0x0000000509067899 */ /* 0x000fe2000800063f */
[----:B------:R-:W-:Y:S01]  /*6f70*/  SHF.R.S32.HI R8, RZ, 0x6, R4 ;  /* 0x00000006ff087819 */ /* 0x000fe20000011404 */
[----:B------:R-:W-:Y:S02]  /*6f80*/  USHF.L.U32 UR27, UR9, 0xb, URZ ;  /* 0x0000000b091b7899 */ /* 0x000fe4000800063f */
[----:B------:R-:W-:Y:S02]  /*6f90*/  ULOP3.LUT UR9, UR9, 0xfffffffc, URZ, 0xc0, !UPT ;  /* 0xfffffffc09097892 */ /* 0x000fe4000f8ec03f */
[----:B------:R-:W-:Y:S01]  /*6fa0*/  UISETP.GT.U32.AND UP0, UPT, UR8, 0xffff, UPT ;  /* 0x0000ffff0800788c */ /* 0x000fe2000bf04070 */
[----:B------:R-:W-:Y:S01]  /*6fb0*/  VIADD R9, R8, 0x1 ;  /* 0x0000000108097836 */ /* 0x000fe20000000000 */
[----:B------:R-:W-:-:S02]  /*6fc0*/  ULOP3.LUT UR11, UR9, 0x1, URZ, 0xfc, !UPT ;  /* 0x00000001090b7892 */ /* 0x000fc4000f8efc3f */
[----:B------:R-:W-:Y:S02]  /*6fd0*/  ULOP3.LUT UR12, UR9, 0x2, URZ, 0xfc, !UPT ;  /* 0x00000002090c7892 */ /* 0x000fe4000f8efc3f */
[----:B------:R-:W-:Y:S02]  /*6fe0*/  USHF.L.U32 UR10, UR13, UR9, URZ ;  /* 0x000000090d0a7299 */ /* 0x000fe4000800063f */
[----:B------:R-:W-:Y:S02]  /*6ff0*/  ULOP3.LUT UR9, UR9, 0x3, URZ, 0xfc, !UPT ;  /* 0x0000000309097892 */ /* 0x000fe4000f8efc3f */
[----:B------:R-:W-:Y:S02]  /*7000*/  USHF.L.U32 UR11, UR13, UR11, URZ ;  /* 0x0000000b0d0b7299 */ /* 0x000fe4000800063f */
[----:B------:R-:W-:Y:S02]  /*7010*/  USHF.L.U32 UR12, UR13, UR12, URZ ;  /* 0x0000000c0d0c7299 */ /* 0x000fe4000800063f */
[----:B------:R-:W-:-:S02]  /*7020*/  USEL UR8, UR8, 0xffff, !UP0 ;  /* 0x0000ffff08087887 */ /* 0x000fc4000c000000 */
[----:B------:R-:W-:Y:S02]  /*7030*/  USHF.L.U32 UR9, UR13, UR9, URZ ;  /* 0x000000090d097299 */ /* 0x000fe4000800063f */
[----:B------:R-:W-:Y:S02]  /*7040*/  ULOP3.LUT UR10, UR12, UR10, UR11, 0xfe, !UPT ;  /* 0x0000000a0c0a7292 */ /* 0x000fe4000f8efe0b */
[----:B------:R-:W-:Y:S02]  /*7050*/  ULOP3.LUT UR8, UR8, 0xffff, URZ, 0xc0, !UPT ;  /* 0x0000ffff08087892 */ /* 0x000fe4000f8ec03f */
[----:B------:R-:W-:Y:S02]  /*7060*/  ULOP3.LUT UR6, UR6, 0x60, URZ, 0xc0, !UPT ;  /* 0x0000006006067892 */ /* 0x000fe4000f8ec03f */
[----:B------:R-:W-:Y:S02]  /*7070*/  ULOP3.LUT UR13, UR10, UR9, URZ, 0xfc, !UPT ;  /* 0x000000090a0d7292 */ /* 0x000fe4000f8efc3f */
[----:B------:R-:W-:-:S12]  /*7080*/  USHF.L.U32 UR14, UR14, UR8, URZ ;  /* 0x000000080e0e7299 */ /* 0x000fd8000800063f */
.L_x_177:
[----:B------:R-:W-:-:S03]  /*7090*/  UMOV UR8, 0xffffffff ;  /* 0xffffffff00087882 */ /* 0x000fc60000000000 */
[----:B------:R-:W-:Y:S05]  /*70a0*/  BRA.DIV UR8, `(.L_x_167) ;  /* 0x0000000e08907947 */ /* 0x000fea000b800000 */
[----:B------:R-:W-:-:S13]  /*70b0*/  ELECT P6, URZ, PT ;  /* 0x00000000003f782f */ /* 0x000fda00038c0000 */
.L_x_187:
[----:B------:R-:W0:Y:S01]  /*70c0*/  LDC R4, c[0x0][0x28c] ;  /* 0x0000a300ff047b82 */ /* 0x000e220000000800 */
[----:B------:R-:W-:Y:S01]  /*70d0*/  BSSY B1, `(.L_x_168) ;  /* 0x000003d000017945 */ /* 0x000fe20003800000 */
[----:B0-----:R-:W-:-:S13]  /*70e0*/  ISETP.LT.OR P6, PT, R4, 0x1, !P6 ;  /* 0x000000010400780c */ /* 0x001fda00077c1670 */
[----:B------:R-:W-:Y:S05]  /*70f0*/  @P6 BRA `(.L_x_169) ;  /* 0x0000000000e86947 */ /* 0x000fea0003800000 */
[----:B------:R-:W-:Y:S01]  /*7100*/  LEA R12, R12, UR26, 0x2 ;  /* 0x0000001a0c0c7c11 */ /* 0x000fe2000f8e10ff */
[----:B------:R-:W-:Y:S01]  /*7110*/  IMAD.MOV.U32 R20, RZ, RZ, RZ ;  /* 0x000000ffff147224 */ /* 0x000fe200078e00ff */
[----:B------:R-:W-:Y:S01]  /*7120*/  LEA R19, R19, UR6, 0x7 ;  /* 0x0000000613137c11 */ /* 0x000fe2000f8e38ff */
[----:B------:R-:W-:Y:S02]  /*7130*/  IMAD.MOV.U32 R4, RZ, RZ, R9 ;  /* 0x000000ffff047224 */ /* 0x000fe400078e0009 */
[----:B------:R-:W-:Y:S02]  /*7140*/  IMAD.MOV.U32 R5, RZ, RZ, R3 ;  /* 0x000000ffff057224 */ /* 0x000fe400078e0003 */
[----:B------:R-:W-:Y:S02]  /*7150*/  IMAD.MOV.U32 R6, RZ, RZ, R13 ;  /* 0x000000ffff067224 */ /* 0x000fe400078e000d */
[----:B------:R-:W-:-:S07]  /*7160*/  IMAD.SHL.U32 R15, R12, 0x20, RZ ;  /* 0x000000200c0f7824 */ /* 0x000fce00078e00ff */
.L_x_172:
[----:B------:R-:W0:Y:S01]  /*7170*/  S2R R21, SR_CgaCtaId ;  /* 0x0000000000157919 */ /* 0x000e220000008800 */
[----:B------:R-:W-:Y:S02]  /*7180*/  MOV R12, 0x400 ;  /* 0x00000400000c7802 */ /* 0x000fe40000000f00 */
[----:B------:R-:W-:-:S13]  /*7190*/  ISETP.NE.AND P1, PT, R0, RZ, PT ;  /* 0x000000ff0000720c */ /* 0x000fda0003f25270 */
[----:B------:R-:W1:Y:S01]  /*71a0*/  @!P1 LDC R14, c[0x0][0x500] ;  /* 0x00014000ff0e9b82 */ /* 0x000e620000000800 */
[----:B0-----:R-:W-:Y:S02]  /*71b0*/  LEA R23, R21, R12, 0x18 ;  /* 0x0000000c15177211 */ /* 0x001fe400078ec0ff */
[----:B------:R-:W-:-:S03]  /*71c0*/  SHF.L.U32 R12, R5, 0x1f, RZ ;  /* 0x0000001f050c7819 */ /* 0x000fc600000006ff */
[----:B------:R-:W-:-:S04]  /*71d0*/  IMAD R21, R6, 0x8, R23 ;  /* 0x0000000806157824 */ /* 0x000fc800078e0217 */
[----:B------:R-:W0:Y:S02]  /*71e0*/  SYNCS.PHASECHK.TRANS64.TRYWAIT P0, [R21+URZ+0x18], R12 ;  /* 0x0000180c150075a7 */ /* 0x000e24000800017f */
[----:B01----:R-:W-:Y:S05]  /*71f0*/  @!P0 BRA `(.L_x_170) ;  /* 0x0000000c005c8947 */ /* 0x003fea0003800000 */
.L_x_188:
[----:B0-----:R-:W-:Y:S01]  /*7200*/  PRMT R12, R10, 0x9910, RZ ;  /* 0x000099100a0c7816 */ /* 0x001fe200000000ff */
[----:B------:R0:W-:Y:S03]  /*7210*/  @!P1 SYNCS.ARRIVE.TRANS64 RZ, [R21+URZ], R14 ;  /* 0x0000000e15ff99a7 */ /* 0x0001e6000800003f */
[----:B------:R-:W-:-:S13]  /*7220*/  ISETP.NE.AND P0, PT, R12, 0x2, PT ;  /* 0x000000020c00780c */ /* 0x000fda0003f05270 */
[----:B0-----:R-:W-:Y:S05]  /*7230*/  @P0 BRA `(.L_x_171) ;  /* 0x0000000000040947 */ /* 0x001fea0003800000 */
[----:B------:R-:W-:Y:S01]  /*7240*/  BPT.TRAP 0x1 ;  /* 0x000000040000795c */ /* 0x000fe20000300000 */
.L_x_171:
[----:B------:R-:W-:Y:S01]  /*7250*/  R2UR UR8, R6 ;  /* 0x00000000060872ca */ /* 0x000fe200000e0000 */
[----:B------:R-:W-:Y:S01]  /*7260*/  VIADD R4, R4, 0xffffffff ;  /* 0xffffffff04047836 */ /* 0x000fe20000000000 */
[----:B------:R-:W-:Y:S01]  /*7270*/  R2UR UR15, R23 ;  /* 0x00000000170f72ca */ /* 0x000fe200000e0000 */
[----:B------:R-:W-:Y:S01]  /*7280*/  UIADD3 UR16, UP0, UR24, 0xf0, URZ ;  /* 0x000000f018107890 */ /* 0x000fe2000ff1e03f */
[----:B------:R-:W-:Y:S01]  /*7290*/  R2UR UR22, R15 ;  /* 0x000000000f1672ca */ /* 0x000fe200000e0000 */
[----:B------:R-:W-:Y:S01]  /*72a0*/  UIADD3 UR30, UP1, UR24, 0x1f0, URZ ;  /* 0x000001f0181e7890 */ /* 0x000fe2000ff3e03f */
[----:B------:R-:W-:Y:S01]  /*72b0*/  R2UR UR9, R21 ;  /* 0x00000000150972ca */ /* 0x000fe200000e0000 */
[----:B------:R-:W-:Y:S01]  /*72c0*/  UIADD3.X UR17, URZ, UR25, URZ, UP0, !UPT ;  /* 0x000000193f117290 */ /* 0x000fe200087fe43f */
[----:B------:R-:W-:Y:S01]  /*72d0*/  R2UR UR10, R20 ;  /* 0x00000000140a72ca */ /* 0x000fe200000e0000 */
[----:B------:R-:W-:Y:S01]  /*72e0*/  VIADD R6, R6, 0x1 ;  /* 0x0000000106067836 */ /* 0x000fe20000000000 */
[----:B------:R-:W-:Y:S01]  /*72f0*/  R2UR UR12, R7 ;  /* 0x00000000070c72ca */ /* 0x000fe200000e0000 */
[----:B------:R-:W-:Y:S01]  /*7300*/  UPRMT UR28, URZ, 0x5410, UR13 ;  /* 0x000054103f1c7896 */ /* 0x000fe2000800000d */
[----:B------:R-:W-:Y:S01]  /*7310*/  R2UR UR23, R19 ;  /* 0x00000000131772ca */ /* 0x000fe200000e0000 */
[----:B------:R-:W-:Y:S01]  /*7320*/  USHF.L.U32 UR8, UR8, 0xd, URZ ;  /* 0x0000000d08087899 */ /* 0x000fe2000800063f */
[----:B------:R-:W-:Y:S01]  /*7330*/  ISETP.GT.AND P1, PT, R4, 0x1, PT ;  /* 0x000000010400780c */ /* 0x000fe20003f24270 */
[----:B------:R-:W-:Y:S01]  /*7340*/  UIADD3.X UR31, URZ, UR25, URZ, UP1, !UPT ;  /* 0x000000193f1f7290 */ /* 0x000fe20008ffe43f */
[----:B------:R-:W-:Y:S01]  /*7350*/  ISETP.NE.AND P0, PT, R6, 0x3, PT ;  /* 0x000000030600780c */ /* 0x000fe20003f05270 */
[----:B------:R-:W-:Y:S01]  /*7360*/  ULEA UR11, UR26, UR8, 0xb ;  /* 0x000000081a0b7291 */ /* 0x000fe2000f8e583f */
[----:B------:R-:W-:Y:S01]  /*7370*/  VIADD R20, R20, 0x40 ;  /* 0x0000004014147836 */ /* 0x000fe20000000000 */
[----:B------:R-:W-:Y:S01]  /*7380*/  ULOP3.LUT UR8, UR8, 0x1800, UR27, 0xf8, !UPT ;  /* 0x0000180008087892 */ /* 0x000fe2000f8ef81b */
[----:B------:R-:W-:Y:S01]  /*7390*/  SEL R12, RZ, 0x1, P0 ;  /* 0x00000001ff0c7807 */ /* 0x000fe20000000000 */
[----:B------:R-:W-:Y:S01]  /*73a0*/  ULEA UR11, UR11, UR15, 0x1 ;  /* 0x0000000f0b0b7291 */ /* 0x000fe2000f8e083f */
[----:B------:R-:W-:Y:S01]  /*73b0*/  SEL R6, R6, RZ, P0 ;  /* 0x000000ff06067207 */ /* 0x000fe20000000000 */
[----:B------:R-:W-:Y:S01]  /*73c0*/  ULEA UR8, UR8, UR15, 0x1 ;  /* 0x0000000f08087291 */ /* 0x000fe2000f8e083f */
[----:B------:R-:W-:Y:S01]  /*73d0*/  LOP3.LUT R5, R5, R12, RZ, 0x3c, !PT ;  /* 0x0000000c05057212 */ /* 0x000fe200078e3cff */
[----:B------:R-:W-:-:S02]  /*73e0*/  UIADD3 UR20, UR11, 0x100, URZ ;  /* 0x000001000b147890 */ /* 0x000fc4000fffe03f */
[----:B------:R-:W-:Y:S02]  /*73f0*/  UPRMT UR15, URZ, 0x5410, UR14 ;  /* 0x000054103f0f7896 */ /* 0x000fe4000800000e */
[----:B------:R-:W-:Y:S01]  /*7400*/  UIADD3 UR21, UR8, 0xc100, URZ ;  /* 0x0000c10008157890 */ /* 0x000fe2000fffe03f */
[----:B------:R-:W-:Y:S01]  /*7410*/  UMOV UR18, 0x0 ;  /* 0x0000000000127882 */ /* 0x000fe20000000000 */
[----:B------:R-:W-:Y:S01]  /*7420*/  UMOV UR19, 0x10000000 ;  /* 0x1000000000137882 */ /* 0x000fe20000000000 */
[----:B------:R-:W-:Y:S01]  /*7430*/  UMOV UR11, UR22 ;  /* 0x00000016000b7c82 */ /* 0x000fe20008000000 */
[----:B------:R-:W-:-:S03]  /*7440*/  UMOV UR8, UR20 ;  /* 0x0000001400087c82 */ /* 0x000fc60008000000 */
[----:B------:R0:W-:Y:S02]  /*7450*/  UTMALDG.3D.MULTICAST [UR8], [UR16], UR15, desc[UR18] ;  /* 0x00001208100073b4 */ /* 0x0001e4000801180f */
[----:B0-----:R-:W-:Y:S01]  /*7460*/  UMOV UR8, UR21 ;  /* 0x0000001500087c82 */ /* 0x001fe20008000000 */
[----:B------:R-:W-:Y:S02]  /*7470*/  UMOV UR11, UR23 ;  /* 0x00000017000b7c82 */ /* 0x000fe40008000000 */
[----:B------:R0:W-:Y:S02]  /*7480*/  UTMALDG.3D.MULTICAST [UR8], [UR30], UR28, desc[UR18] ;  /* 0x000012081e0073b4 */ /* 0x0001e4000801181c */
[----:B0-----:R-:W-:Y:S05]  /*7490*/  @P1 BRA `(.L_x_172) ;  /* 0xfffffffc00341947 */ /* 0x001fea000383ffff */
.L_x_169:
[----:B------:R-:W-:Y:S05]  /*74a0*/  BSYNC B1 ;  /* 0x0000000000017941 */ /* 0x000fea0003800000 */
.L_x_168:
[----:B------:R-:W-:Y:S01]  /*74b0*/  LOP3.LUT P1, RZ, R11, 0xff, RZ, 0xc0, !PT ;  /* 0x000000ff0bff7812 */ /* 0x000fe2000782c0ff */
[C---:B------:R-:W-:Y:S01]  /*74c0*/  IMAD.IADD R13, R8.reuse, 0x1, R13 ;  /* 0x00000001080d7824 */ /* 0x040fe200078e020d */
[----:B------:R-:W-:Y:S01]  /*74d0*/  ULDC.64 UR8, c[0x0][0x650] ;  /* 0x0001940000087ab9 */ /* 0x000fe20000000a00 */
[C---:B------:R-:W-:Y:S01]  /*74e0*/  ISETP.GE.U32.AND P2, PT, R8.reuse, 0x3, PT ;  /* 0x000000030800780c */ /* 0x040fe20003f46070 */
[----:B------:R-:W-:Y:S01]  /*74f0*/  BSSY B1, `(.L_x_173) ;  /* 0x000006b000017945 */ /* 0x000fe20003800000 */
[----:B------:R-:W-:Y:S01]  /*7500*/  IMAD.MOV.U32 R12, RZ, RZ, -0x1 ;  /* 0xffffffffff0c7424 */ /* 0x000fe200078e00ff */
[----:B------:R-:W-:Y:S01]  /*7510*/  ISETP.GT.U32.AND P0, PT, R13, 0x2, PT ;  /* 0x000000020d00780c */ /* 0x000fe20003f04070 */
[----:B------:R-:W-:Y:S01]  /*7520*/  IMAD.MOV.U32 R19, RZ, RZ, -0x1 ;  /* 0xffffffffff137424 */ /* 0x000fe200078e00ff */
[----:B------:R-:W-:Y:S01]  /*7530*/  PRMT R11, RZ, 0x7610, R11 ;  /* 0x00007610ff0b7816 */ /* 0x000fe2000000000b */
[----:B------:R-:W-:Y:S01]  /*7540*/  IMAD.MOV.U32 R7, RZ, RZ, -0x1 ;  /* 0xffffffffff077424 */ /* 0x000fe200078e00ff */
[----:B------:R-:W-:-:S03]  /*7550*/  ISETP.LT.U32.AND P0, PT, R8, 0x3, P0 ;  /* 0x000000030800780c */ /* 0x000fc60000701070 */
[----:B------:R-:W0:Y:S01]  /*7560*/  @P1 S2R R5, SR_CgaCtaId ;  /* 0x0000000000051919 */ /* 0x000e220000008800 */
[----:B------:R-:W-:-:S04]  /*7570*/  @P1 MOV R4, 0x400 ;  /* 0x0000040000041802 */ /* 0x000fc80000000f00 */
[----:B0-----:R-:W-:Y:S01]  /*7580*/  @P1 LEA R6, R5, R4, 0x18 ;  /* 0x0000000405061211 */ /* 0x001fe200078ec0ff */
[----:B------:R-:W-:Y:S01]  /*7590*/  IMAD.WIDE.U32 R4, R13, -0x55555555, RZ ;  /* 0xaaaaaaab0d047825 */ /* 0x000fe200078e00ff */
[----:B------:R-:W-:Y:S02]  /*75a0*/  SEL R4, RZ, 0x1, !P0 ;  /* 0x00000001ff047807 */ /* 0x000fe40004000000 */
[----:B------:R0:W-:Y:S01]  /*75b0*/  @P1 SYNCS.ARRIVE.TRANS64.A1T0 RZ, [R6+URZ+0x48], RZ ;  /* 0x000048ff06ff19a7 */ /* 0x0001e2000810003f */
[----:B------:R-:W-:Y:S02]  /*75c0*/  IADD3 R16, P1, R16, UR36, RZ ;  /* 0x0000002410107c10 */ /* 0x000fe4000ff3e0ff */
[----:B------:R-:W-:Y:S02]  /*75d0*/  LOP3.LUT R3, R3, R4, RZ, 0x3c, !PT ;  /* 0x0000000403037212 */ /* 0x000fe400078e3cff */
[----:B------:R-:W-:Y:S02]  /*75e0*/  IADD3.X R17, R17, UR42, RZ, P1, !PT ;  /* 0x0000002a11117c10 */ /* 0x000fe40008ffe4ff */
[----:B------:R-:W-:-:S02]  /*75f0*/  ISETP.GE.U32.AND P0, PT, R16, UR8, PT ;  /* 0x0000000810007c0c */ /* 0x000fc4000bf06070 */
[----:B0-----:R-:W-:Y:S02]  /*7600*/  SHF.R.U32.HI R6, RZ, 0x1, R5 ;  /* 0x00000001ff067819 */ /* 0x001fe40000011605 */
[----:B------:R-:W-:Y:S02]  /*7610*/  ISETP.GE.U32.AND.EX P0, PT, R17, UR9, PT, P0 ;  /* 0x0000000911007c0c */ /* 0x000fe4000bf06100 */
[----:B------:R-:W-:Y:S01]  /*7620*/  @P2 LOP3.LUT R3, R3, 0x1, R6, 0x78, !PT ;  /* 0x0000000103032812 */ /* 0x000fe200078e7806 */
[----:B------:R-:W-:Y:S01]  /*7630*/  IMAD R13, R6, -0x3, R13 ;  /* 0xfffffffd060d7824 */ /* 0x000fe200078e020d */
[----:B------:R-:W-:-:S09]  /*7640*/  PRMT R4, RZ, 0x7610, R4 ;  /* 0x00007610ff047816 */ /* 0x000fd20000000004 */
[----:B------:R-:W-:Y:S05]  /*7650*/  @P0 BRA `(.L_x_174) ;  /* 0x0000000400500947 */ /* 0x000fea0003800000 */
[----:B------:R-:W0:Y:S01]  /*7660*/  S2R R15, SR_CTAID.X ;  /* 0x00000000000f7919 */ /* 0x000e220000002500 */
[----:B------:R-:W-:Y:S01]  /*7670*/  ULDC.64 UR8, c[0x0][0x628] ;  /* 0x00018a0000087ab9 */ /* 0x000fe20000000a00 */
[----:B------:R-:W1:Y:S01]  /*7680*/  LDC R20, c[0x0][0x144] ;  /* 0x00005100ff147b82 */ /* 0x000e620000000800 */
[----:B------:R-:W-:Y:S01]  /*7690*/  ISETP.NE.U32.AND P0, PT, RZ, UR8, PT ;  /* 0x00000008ff007c0c */ /* 0x000fe2000bf05070 */
[----:B------:R-:W2:Y:S01]  /*76a0*/  S2R R12, SR_CTAID.Y ;  /* 0x00000000000c7919 */ /* 0x000ea20000002600 */
[----:B------:R-:W-:Y:S01]  /*76b0*/  ULDC UR10, c[0x0][0x150] ;  /* 0x00005400000a7ab9 */ /* 0x000fe20000000800 */
[----:B------:R-:W-:Y:S01]  /*76c0*/  ULDC UR11, c[0x0][0x630] ;  /* 0x00018c00000b7ab9 */ /* 0x000fe20000000800 */
[----:B------:R-:W-:Y:S01]  /*76d0*/  ISETP.NE.AND.EX P0, PT, RZ, UR9, PT, P0 ;  /* 0x00000009ff007c0c */ /* 0x000fe2000bf05300 */
[----:B------:R-:W-:Y:S01]  /*76e0*/  IMAD.MOV.U32 R4, RZ, RZ, R16 ;  /* 0x000000ffff047224 */ /* 0x000fe200078e0010 */
[----:B0-----:R-:W-:-:S05]  /*76f0*/  I2FP.F32.U32 R5, R15 ;  /* 0x0000000f00057245 */ /* 0x001fca0000201000 */
[----:B------:R-:W-:Y:S01]  /*7700*/  FMUL R21, R5, UR10 ;  /* 0x0000000a05157c20 */ /* 0x000fe20008400000 */
[----:B------:R-:W-:-:S05]  /*7710*/  IMAD.MOV.U32 R5, RZ, RZ, R17 ;  /* 0x000000ffff057224 */ /* 0x000fca00078e0011 */
[----:B--2---:R-:W-:Y:S05]  /*7720*/  @!P0 BRA `(.L_x_175) ;  /* 0x0000000000288947 */ /* 0x004fea0003800000 */
[----:B------:R-:W-:Y:S02]  /*7730*/  ULDC UR10, c[0x0][0x634] ;  /* 0x00018d00000a7ab9 */ /* 0x000fe40000000800 */
[----:B------:R-:W-:-:S05]  /*7740*/  IADD3 R5, P0, R16, UR10, RZ ;  /* 0x0000000a10057c10 */ /* 0x000fca000ff1e0ff */
[----:B------:R-:W-:-:S04]  /*7750*/  IMAD.X R19, RZ, RZ, R17, P0 ;  /* 0x000000ffff137224 */ /* 0x000fc800000e0611 */
[----:B------:R-:W-:-:S04]  /*7760*/  IMAD.WIDE.U32 R6, R19, UR8, RZ ;  /* 0x0000000813067c25 */ /* 0x000fc8000f8e00ff */
[----:B------:R-:W-:-:S04]  /*7770*/  IMAD.WIDE.U32 R6, P0, R5, UR9, R6 ;  /* 0x0000000905067c25 */ /* 0x000fc8000f800006 */
[----:B------:R-:W-:-:S04]  /*7780*/  IMAD.WIDE.U32 R4, R5, UR8, RZ ;  /* 0x0000000805047c25 */ /* 0x000fc8000f8e00ff */
[----:B------:R-:W-:Y:S01]  /*7790*/  IMAD.MOV.U32 R4, RZ, RZ, R7 ;  /* 0x000000ffff047224 */ /* 0x000fe200078e0007 */
[----:B------:R-:W-:Y:S01]  /*77a0*/  IADD3 RZ, P1, R5, R6, RZ ;  /* 0x0000000605ff7210 */ /* 0x000fe20007f3e0ff */
[----:B------:R-:W-:-:S04]  /*77b0*/  IMAD.X R5, RZ, RZ, RZ, P0 ;  /* 0x000000ffff057224 */ /* 0x000fc800000e06ff */
[----:B------:R-:W-:-:S08]  /*77c0*/  IMAD.WIDE.U32.X R4, R19, UR9, R4, P1 ;  /* 0x0000000913047c25 */ /* 0x000fd000088e0404 */
.L_x_175:
[--C-:B------:R-:W-:Y:S01]  /*77d0*/  SHF.R.U64 R14, R4, UR11, R5.reuse ;  /* 0x0000000b040e7c19 */ /* 0x100fe20008001205 */
[----:B------:R-:W0:Y:S01]  /*77e0*/  F2I.U32.TRUNC.NTZ R21, R21 ;  /* 0x0000001500157305 */ /* 0x000e22000020f000 */
[----:B------:R-:W-:Y:S01]  /*77f0*/  SHF.R.U32.HI R4, RZ, UR11, R5 ;  /* 0x0000000bff047c19 */ /* 0x000fe20008011605 */
[----:B------:R-:W-:Y:S01]  /*7800*/  ULDC.64 UR8, c[0x0][0x620] ;  /* 0x0001880000087ab9 */ /* 0x000fe20000000a00 */
[----:B------:R-:W-:Y:S01]  /*7810*/  IADD3 R7, P0, RZ, -R14, RZ ;  /* 0x8000000eff077210 */ /* 0x000fe20007f1e0ff */
[----:B------:R-:W-:-:S04]  /*7820*/  ULDC.64 UR10, c[0x0][0x640] ;  /* 0x00019000000a7ab9 */ /* 0x000fc80000000a00 */
[----:B------:R-:W-:Y:S01]  /*7830*/  IMAD.X R4, RZ, RZ, ~R4, P0 ;  /* 0x000000ffff047224 */ /* 0x000fe200000e0e04 */
[----:B------:R-:W-:-:S03]  /*7840*/  ISETP.NE.U32.AND P0, PT, RZ, UR10, PT ;  /* 0x0000000aff007c0c */ /* 0x000fc6000bf05070 */
[----:B------:R-:W-:Y:S01]  /*7850*/  IMAD R6, R4, UR8, RZ ;  /* 0x0000000804067c24 */ /* 0x000fe2000f8e02ff */
[----:B------:R-:W-:Y:S01]  /*7860*/  ISETP.NE.AND.EX P0, PT, RZ, UR11, PT, P0 ;  /* 0x0000000bff007c0c */ /* 0x000fe2000bf05300 */
[----:B------:R-:W-:Y:S01]  /*7870*/  IMAD.WIDE.U32 R4, R7, UR8, R16 ;  /* 0x0000000807047c25 */ /* 0x000fe2000f8e0010 */
[----:B------:R-:W-:-:S03]  /*7880*/  ULDC UR8, c[0x0][0x618] ;  /* 0x0001860000087ab9 */ /* 0x000fc60000000800 */
[----:B------:R-:W-:Y:S01]  /*7890*/  IMAD R7, R7, UR9, R6 ;  /* 0x0000000907077c24 */ /* 0x000fe2000f8e0206 */
[----:B------:R-:W-:Y:S01]  /*78a0*/  ULDC UR9, c[0x0][0x154] ;  /* 0x0000550000097ab9 */ /* 0x000fe20000000800 */
[----:B0-----:R-:W-:Y:S02]  /*78b0*/  IMAD.MOV R6, RZ, RZ, -R21 ;  /* 0x000000ffff067224 */ /* 0x001fe400078e0a15 */
[----:B------:R-:W0:Y:S01]  /*78c0*/  LDC R21, c[0x0][0x148] ;  /* 0x00005200ff157b82 */ /* 0x000e220000000800 */
[----:B------:R-:W-:Y:S02]  /*78d0*/  IMAD.IADD R5, R5, 0x1, R7 ;  /* 0x0000000105057824 */ /* 0x000fe400078e0207 */
[----:B-1----:R-:W-:Y:S01]  /*78e0*/  IMAD R15, R20, R6, R15 ;  /* 0x00000006140f7224 */ /* 0x002fe200078e020f */
[----:B------:R-:W-:Y:S02]  /*78f0*/  I2FP.F32.U32 R6, R12 ;  /* 0x0000000c00067245 */ /* 0x000fe40000201000 */
[----:B------:R-:W-:-:S02]  /*7900*/  SHF.R.U64 R19, R4, UR8, R5 ;  /* 0x0000000804137c19 */ /* 0x000fc40008001205 */
[----:B------:R-:W-:Y:S01]  /*7910*/  SHF.R.U32.HI R4, RZ, UR8, R5 ;  /* 0x00000008ff047c19 */ /* 0x000fe20008011605 */
[----:B------:R-:W-:Y:S01]  /*7920*/  FMUL R6, R6, UR9 ;  /* 0x0000000906067c20 */ /* 0x000fe20008400000 */
[----:B------:R-:W-:Y:S02]  /*7930*/  ULDC UR8, c[0x0][0x608] ;  /* 0x0001820000087ab9 */ /* 0x000fe40000000800 */
[--C-:B------:R-:W-:Y:S01]  /*7940*/  SHF.R.U64 R22, R19, UR8, R4.reuse ;  /* 0x0000000813167c19 */ /* 0x100fe20008001204 */
[----:B------:R1:W2:Y:S01]  /*7950*/  F2I.U32.TRUNC.NTZ R24, R6 ;  /* 0x0000000600187305 */ /* 0x0002a2000020f000 */
[----:B------:R-:W-:Y:S01]  /*7960*/  SHF.R.U32.HI R5, RZ, UR8, R4 ;  /* 0x00000008ff057c19 */ /* 0x000fe20008011604 */
[----:B------:R-:W-:-:S03]  /*7970*/  ULDC UR8, c[0x0][0x658] ;  /* 0x0001960000087ab9 */ /* 0x000fc60000000800 */
[--C-:B------:R-:W-:Y:S02]  /*7980*/  SHF.R.U64 R20, R22, UR8, R5.reuse ;  /* 0x0000000816147c19 */ /* 0x100fe40008001205 */
[----:B------:R-:W-:-:S03]  /*7990*/  SHF.R.U32.HI R23, RZ, UR8, R5 ;  /* 0x00000008ff177c19 */ /* 0x000fc60008011605 */
[----:B------:R-:W-:Y:S02]  /*79a0*/  IMAD.MOV.U32 R4, RZ, RZ, R20 ;  /* 0x000000ffff047224 */ /* 0x000fe400078e0014 */
[----:B------:R-:W-:Y:S01]  /*79b0*/  IMAD.MOV.U32 R5, RZ, RZ, R23 ;  /* 0x000000ffff057224 */ /* 0x000fe200078e0017 */
[----:B-1----:R-:W-:Y:S06]  /*79c0*/  @!P0 BRA `(.L_x_176) ;  /* 0x0000000000288947 */ /* 0x002fec0003800000 */
        /* <DEDUP_REMOVED lines=10> */
.L_x_176:
[----:B------:R-:W-:Y:S01]  /*7a70*/  ISETP.NE.AND P0, PT, R2, 0x1, PT ;  /* 0x000000010200780c */ /* 0x000fe20003f05270 */
[----:B------:R-:W-:Y:S01]  /*7a80*/  ULDC UR8, c[0x0][0x648] ;  /* 0x0001920000087ab9 */ /* 0x000fe20000000800 */
[----:B------:R-:W-:Y:S01]  /*7a90*/  LOP3.LUT R22, R22, UR7, RZ, 0xc0, !PT ;  /* 0x0000000716167c12 */ /* 0x000fe2000f8ec0ff */
[----:B--2---:R-:W-:Y:S01]  /*7aa0*/  IMAD.MOV R24, RZ, RZ, -R24 ;  /* 0x000000ffff187224 */ /* 0x004fe200078e0a18 */
[----:B------:R-:W-:Y:S01]  /*7ab0*/  SHF.R.U64 R5, R4, UR8, R5 ;  /* 0x0000000804057c19 */ /* 0x000fe20008001205 */
[----:B------:R-:W-:Y:S01]  /*7ac0*/  ULDC UR8, c[0x0][0x638] ;  /* 0x00018e0000087ab9 */ /* 0x000fe20000000800 */
[----:B------:R-:W-:Y:S01]  /*7ad0*/  LOP3.LUT R19, R19, UR4, RZ, 0xc0, !PT ;  /* 0x0000000413137c12 */ /* 0x000fe2000f8ec0ff */
[----:B------:R-:W-:Y:S01]  /*7ae0*/  ULDC UR9, c[0x0][0x610] ;  /* 0x0001840000097ab9 */ /* 0x000fe20000000800 */
[----:B------:R-:W-:Y:S02]  /*7af0*/  IMAD.MOV.U32 R4, RZ, RZ, 0x1 ;  /* 0x00000001ff047424 */ /* 0x000fe400078e00ff */
[----:B------:R-:W-:-:S02]  /*7b00*/  IMAD.MOV R7, RZ, RZ, -R5 ;  /* 0x000000ffff077224 */ /* 0x000fc400078e0a05 */
[----:B------:R-:W-:Y:S02]  /*7b10*/  IMAD R22, R5, UR5, R22 ;  /* 0x0000000505167c24 */ /* 0x000fe4000f8e0216 */
[----:B0-----:R-:W-:Y:S02]  /*7b20*/  @P0 IMAD R15, R21, R24, R12 ;  /* 0x00000018150f0224 */ /* 0x001fe400078e020c */
[----:B------:R-:W-:Y:S01]  /*7b30*/  IMAD R20, R7, UR8, R20 ;  /* 0x0000000807147c24 */ /* 0x000fe2000f8e0214 */
[----:B------:R-:W-:Y:S01]  /*7b40*/  ULDC UR8, c[0x0][0x600] ;  /* 0x0001800000087ab9 */ /* 0x000fe20000000800 */
[----:B------:R-:W-:Y:S02]  /*7b50*/  IMAD R15, R22, UR9, R15 ;  /* 0x00000009160f7c24 */ /* 0x000fe4000f8e020f */
[----:B------:R-:W-:Y:S02]  /*7b60*/  IMAD R20, R20, UR8, R19 ;  /* 0x0000000814147c24 */ /* 0x000fe4000f8e0213 */
[----:B------:R-:W-:-:S03]  /*7b70*/  IMAD.MOV.U32 R7, RZ, RZ, R14 ;  /* 0x000000ffff077224 */ /* 0x000fc600078e000e */
[----:B------:R-:W-:Y:S02]  /*7b80*/  SEL R19, R20, R15, !P0 ;  /* 0x0000000f14137207 */ /* 0x000fe40004000000 */
[----:B------:R-:W-:-:S07]  /*7b90*/  SEL R12, R15, R20, !P0 ;  /* 0x000000140f0c7207 */ /* 0x000fce0004000000 */
.L_x_174:
[----:B------:R-:W-:Y:S05]  /*7ba0*/  BSYNC B1 ;  /* 0x0000000000017941 */ /* 0x000fea0003800000 */
.L_x_173:
[----:B------:R-:W-:-:S13]  /*7bb0*/  LOP3.LUT P0, RZ, R4, 0xff, RZ, 0xc0, !PT ;  /* 0x000000ff04ff7812 */ /* 0x000fda000780c0ff */
[----:B------:R-:W-:Y:S05]  /*7bc0*/  @P0 BRA `(.L_x_177) ;  /* 0xfffffff400300947 */ /* 0x000fea000383ffff */
[----:B------:R-:W-:Y:S05]  /*7bd0*/  BSYNC B0 ;  /* 0x0000000000007941 */ /* 0x000fea0003800000 */
.L_x_166:
[----:B------:R-:W-:-:S03]  /*7be0*/  UMOV UR8, 0xffffffff ;  /* 0xffffffff00087882 */ /* 0x000fc60000000000 */
[----:B------:R-:W-:Y:S05]  /*7bf0*/  BRA.DIV UR8, `(.L_x_178) ;  /* 0x0000000208f07947 */ /* 0x000fea000b800000 */
[----:B------:R-:W-:-:S13]  /*7c00*/  ELECT P6, URZ, PT ;  /* 0x00000000003f782f */ /* 0x000fda00038c0000 */
.L_x_191:
[----:B------:R-:W-:Y:S04]  /*7c10*/  BSSY B0, `(.L_x_179) ;  /* 0x0000022000007945 */ /* 0x000fe80003800000 */
[----:B------:R-:W-:Y:S05]  /*7c20*/  @!P6 BRA `(.L_x_180) ;  /* 0x000000000080e947 */ /* 0x000fea0003800000 */
[----:B------:R-:W-:-:S04]  /*7c30*/  LOP3.LUT R18, R18, 0x2, RZ, 0xfc, !PT ;  /* 0x0000000212127812 */ /* 0x000fc800078efcff */
[----:B------:R-:W-:-:S13]  /*7c40*/  ISETP.NE.AND P0, PT, R18, 0x3, PT ;  /* 0x000000031200780c */ /* 0x000fda0003f05270 */
[----:B------:R-:W-:Y:S05]  /*7c50*/  @!P0 BRA `(.L_x_181) ;  /* 0x0000000000048947 */ /* 0x000fea0003800000 */
[----:B------:R-:W-:Y:S01]  /*7c60*/  BPT.TRAP 0x1 ;  /* 0x000000040000795c */ /* 0x000fe20000300000 */
.L_x_181:
[----:B------:R-:W0:Y:S01]  /*7c70*/  S2R R5, SR_CgaCtaId ;  /* 0x0000000000057919 */ /* 0x000e220000008800 */
[----:B------:R-:W-:Y:S02]  /*7c80*/  MOV R0, 0x400 ;  /* 0x0000040000007802 */ /* 0x000fe40000000f00 */
[----:B------:R-:W-:Y:S02]  /*7c90*/  SHF.L.U32 R4, R3, 0x1f, RZ ;  /* 0x0000001f03047819 */ /* 0x000fe400000006ff */
[----:B0-----:R-:W-:-:S05]  /*7ca0*/  LEA R0, R5, R0, 0x18 ;  /* 0x0000000005007211 */ /* 0x001fca00078ec0ff */
[----:B------:R-:W-:-:S04]  /*7cb0*/  VIADD R0, R0, 0x18 ;  /* 0x0000001800007836 */ /* 0x000fc80000000000 */
[C---:B------:R-:W-:Y:S02]  /*7cc0*/  IMAD R7, R13.reuse, 0x8, R0 ;  /* 0x000000080d077824 */ /* 0x040fe400078e0200 */
[----:B------:R-:W-:Y:S02]  /*7cd0*/  VIADD R13, R13, 0x1 ;  /* 0x000000010d0d7836 */ /* 0x000fe40000000000 */
[----:B------:R-:W0:Y:S03]  /*7ce0*/  SYNCS.PHASECHK.TRANS64.TRYWAIT P0, [R7+URZ], R4 ;  /* 0x00000004070075a7 */ /* 0x000e26000800017f */
[----:B------:R-:W-:-:S04]  /*7cf0*/  ISETP.NE.AND P1, PT, R13, 0x3, PT ;  /* 0x000000030d00780c */ /* 0x000fc80003f25270 */
[----:B------:R-:W-:Y:S02]  /*7d00*/  SEL R2, RZ, 0x1, P1 ;  /* 0x00000001ff027807 */ /* 0x000fe40000800000 */
[----:B------:R-:W-:Y:S02]  /*7d10*/  SEL R13, R13, RZ, P1 ;  /* 0x000000ff0d0d7207 */ /* 0x000fe40000800000 */
[----:B------:R-:W-:-:S03]  /*7d20*/  LOP3.LUT R9, R3, R2, RZ, 0x3c, !PT ;  /* 0x0000000203097212 */ /* 0x000fc600078e3cff */
[----:B------:R-:W-:Y:S01]  /*7d30*/  IMAD R6, R13, 0x8, R0 ;  /* 0x000000080d067824 */ /* 0x000fe200078e0200 */
[----:B------:R-:W-:Y:S01]  /*7d40*/  SHF.L.U32 R5, R9, 0x1f, RZ ;  /* 0x0000001f09057819 */ /* 0x000fe200000006ff */
[----:B0-----:R-:W-:Y:S06]  /*7d50*/  @!P0 BRA `(.L_x_182) ;  /* 0x0000000000b88947 */ /* 0x001fec0003800000 */
.L_x_192:
[----:B------:R-:W1:Y:S01]  /*7d60*/  SYNCS.PHASECHK.TRANS64.TRYWAIT P0, [R6+URZ], R5 ;  /* 0x00000005060075a7 */ /* 0x000e62000800017f */
[----:B------:R-:W-:-:S05]  /*7d70*/  VIADD R2, R13, 0x1 ;  /* 0x000000010d027836 */ /* 0x000fca0000000000 */
[----:B------:R-:W-:-:S04]  /*7d80*/  ISETP.NE.AND P1, PT, R2, 0x3, PT ;  /* 0x000000030200780c */ /* 0x000fc80003f25270 */
[----:B0-----:R-:W-:Y:S02]  /*7d90*/  SEL R4, RZ, 0x1, P1 ;  /* 0x00000001ff047807 */ /* 0x001fe40000800000 */
[----:B------:R-:W-:Y:S02]  /*7da0*/  SEL R3, R2, RZ, P1 ;  /* 0x000000ff02037207 */ /* 0x000fe40000800000 */
[----:B------:R-:W-:Y:S01]  /*7db0*/  LOP3.LUT R4, R9, R4, RZ, 0x3c, !PT ;  /* 0x0000000409047212 */ /* 0x000fe200078e3cff */
[----:B-1----:R-:W-:Y:S06]  /*7dc0*/  @!P0 BRA `(.L_x_183) ;  /* 0x0000000000b08947 */ /* 0x002fec0003800000 */
.L_x_193:
[----:B------:R-:W-:Y:S01]  /*7dd0*/  IMAD R3, R3, 0x8, R0 ;  /* 0x0000000803037824 */ /* 0x000fe200078e0200 */
[----:B------:R-:W-:-:S07]  /*7de0*/  SHF.L.U32 R0, R4, 0x1f, RZ ;  /* 0x0000001f04007819 */ /* 0x000fce00000006ff */
.L_x_184:
[----:B-1----:R1:W2:Y:S02]  /*7df0*/  SYNCS.PHASECHK.TRANS64.TRYWAIT P0, [R3+URZ], R0 ;  /* 0x00000000030075a7 */ /* 0x0022a4000800017f */
[----:B--2---:R-:W-:Y:S05]  /*7e00*/  @!P0 NANOSLEEP.SYNCS 0x989680 ;  /* 0x009896800000895d */ /* 0x004fea0003900000 */
[----:B------:R-:W2:Y:S02]  /*7e10*/  @!P0 SYNCS.PHASECHK.TRANS64 P0, [R3+URZ], R0 ;  /* 0x00000000030085a7 */ /* 0x000ea4000800007f */
[----:B--2---:R-:W-:Y:S05]  /*7e20*/  @!P0 BRA `(.L_x_184) ;  /* 0xfffffffc00f08947 */ /* 0x004fea000383ffff */
.L_x_180:
[----:B------:R-:W-:Y:S05]  /*7e30*/  BSYNC B0 ;  /* 0x0000000000007941 */ /* 0x000fea0003800000 */
.L_x_179:
[----:B------:R-:W-:Y:S05]  /*7e40*/  EXIT ;  /* 0x000000000000794d */ /* 0x000fea0003800000 */
.L_x_21:
[----:B-1----:R1:W2:Y:S02]  /*7e50*/  SYNCS.PHASECHK.TRANS64.TRYWAIT P1, [R3+URZ], R0 ;  /* 0x00000000030075a7 */ /* 0x0022a4000802017f */
[----:B--2---:R-:W-:Y:S05]  /*7e60*/  @!P1 NANOSLEEP.SYNCS 0x989680 ;  /* 0x009896800000995d */ /* 0x004fea0003900000 */
[----:B------:R-:W2:Y:S02]  /*7e70*/  @!P1 SYNCS.PHASECHK.TRANS64 P1, [R3+URZ], R0 ;  /* 0x00000000030095a7 */ /* 0x000ea4000802007f */
[----:B--2---:R-:W-:Y:S05]  /*7e80*/  @!P1 BRA `(.L_x_21) ;  /* 0xfffffffc00f09947 */ /* 0x004fea000383ffff */
[----:B------:R-:W-:Y:S05]  /*7e90*/  BRA `(.L_x_20) ;  /* 0xffffff9800447947 */ /* 0x000fea000383ffff */
.L_x_26:
[----:B-1----:R1:W2:Y:S02]  /*7ea0*/  SYNCS.PHASECHK.TRANS64.TRYWAIT P1, [R5+URZ], R4 ;  /* 0x00000004050075a7 */ /* 0x0022a4000802017f */
[----:B--2---:R-:W-:Y:S05]  /*7eb0*/  @!P1 NANOSLEEP.SYNCS 0x989680 ;  /* 0x009896800000995d */ /* 0x004fea0003900000 */
[----:B------:R-:W2:Y:S02]  /*7ec0*/  @!P1 SYNCS.PHASECHK.TRANS64 P1, [R5+URZ], R4 ;  /* 0x00000004050095a7 */ /* 0x000ea4000802007f */
[----:B--2---:R-:W-:Y:S05]  /*7ed0*/  @!P1 BRA `(.L_x_26) ;  /* 0xfffffffc00f09947 */ /* 0x004fea000383ffff */
[----:B------:R-:W-:Y:S05]  /*7ee0*/  BRA `(.L_x_25) ;  /* 0xffffff9c00207947 */ /* 0x000fea000383ffff */
.L_x_167:
[----:B------:R-:W-:Y:S01]  /*7ef0*/  BSSY B1, `(.L_x_185) ;  /* 0x0000006000017945 */ /* 0x000fe20003800000 */
[----:B------:R-:W-:-:S07]  /*7f00*/  IMAD.MOV.U32 R15, RZ, RZ, -0x1 ;  /* 0xffffffffff0f7424 */ /* 0x000fce00078e00ff */
[----:B------:R-:W-:Y:S05]  /*7f10*/  WARPSYNC.COLLECTIVE R15, `(.L_x_186) ;  /* 0x000000000f0c7348 */ /* 0x000fea0003c00000 */
[----:B------:R-:W-:Y:S02]  /*7f20*/  ELECT P6, UR62, PT ;  /* 0x00000000003e782f */ /* 0x000fe400038c0000 */
[----:B------:R-:W-:Y:S01]  /*7f30*/  MOV R14, UR62 ;  /* 0x0000003e000e7c02 */ /* 0x000fe20008000f00 */
[----:B------:R-:W-:Y:S10]  /*7f40*/  ENDCOLLECTIVE ;  /* 0x000000000000791b */ /* 0x000ff40003800000 */
.L_x_186:
[----:B------:R-:W-:Y:S05]  /*7f50*/  BSYNC B1 ;  /* 0x0000000000017941 */ /* 0x000fea0003800000 */
.L_x_185:
[----:B------:R-:W-:Y:S05]  /*7f60*/  BRA `(.L_x_187) ;  /* 0xfffffff000547947 */ /* 0x000fea000383ffff */
.L_x_170:
[----:B0-----:R0:W1:Y:S02]  /*7f70*/  SYNCS.PHASECHK.TRANS64.TRYWAIT P0, [R21+URZ+0x18], R12 ;  /* 0x0000180c150075a7 */ /* 0x001064000800017f */
[----:B-1----:R-:W-:Y:S05]  /*7f80*/  @!P0 NANOSLEEP.SYNCS 0x989680 ;  /* 0x009896800000895d */ /* 0x002fea0003900000 */
[----:B------:R-:W1:Y:S02]  /*7f90*/  @!P0 SYNCS.PHASECHK.TRANS64 P0, [R21+URZ+0x18], R12 ;  /* 0x0000180c150085a7 */ /* 0x000e64000800007f */
[----:B-1----:R-:W-:Y:S05]  /*7fa0*/  @!P0 BRA `(.L_x_170) ;  /* 0xfffffffc00f08947 */ /* 0x002fea000383ffff */
[----:B------:R-:W-:Y:S05]  /*7fb0*/  BRA `(.L_x_188) ;  /* 0xfffffff000907947 */ /* 0x000fea000383ffff */
.L_x_178:
[----:B------:R-:W-:Y:S01]  /*7fc0*/  BSSY B0, `(.L_x_189) ;  /* 0x0000006000007945 */ /* 0x000fe20003800000 */
[----:B------:R-:W-:-:S07]  /*7fd0*/  IMAD.MOV.U32 R15, RZ, RZ, -0x1 ;  /* 0xffffffffff0f7424 */ /* 0x000fce00078e00ff */
[----:B------:R-:W-:Y:S05]  /*7fe0*/  WARPSYNC.COLLECTIVE R15, `(.L_x_190) ;  /* 0x000000000f0c7348 */ /* 0x000fea0003c00000 */
[----:B------:R-:W-:Y:S02]  /*7ff0*/  ELECT P6, UR62, PT ;  /* 0x00000000003e782f */ /* 0x000fe400038c0000 */
[----:B------:R-:W-:Y:S01]  /*8000*/  MOV R14, UR62 ;  /* 0x0000003e000e7c02 */ /* 0x000fe20008000f00 */
[----:B------:R-:W-:Y:S10]  /*8010*/  ENDCOLLECTIVE ;  /* 0x000000000000791b */ /* 0x000ff40003800000 */
.L_x_190:
[----:B------:R-:W-:Y:S05]  /*8020*/  BSYNC B0 ;  /* 0x0000000000007941 */ /* 0x000fea0003800000 */
.L_x_189:
[----:B------:R-:W-:Y:S05]  /*8030*/  BRA `(.L_x_191) ;  /* 0xfffffff800f47947 */ /* 0x000fea000383ffff */
.L_x_182:
[----:B0-----:R0:W1:Y:S02]  /*8040*/  SYNCS.PHASECHK.TRANS64.TRYWAIT P0, [R7+URZ], R4 ;  /* 0x00000004070075a7 */ /* 0x001064000800017f */
[----:B-1----:R-:W-:Y:S05]  /*8050*/  @!P0 NANOSLEEP.SYNCS 0x989680 ;  /* 0x009896800000895d */ /* 0x002fea0003900000 */
[----:B------:R-:W1:Y:S02]  /*8060*/  @!P0 SYNCS.PHASECHK.TRANS64 P0, [R7+URZ], R4 ;  /* 0x00000004070085a7 */ /* 0x000e64000800007f */
[----:B-1----:R-:W-:Y:S05]  /*8070*/  @!P0 BRA `(.L_x_182) ;  /* 0xfffffffc00f08947 */ /* 0x002fea000383ffff */
[----:B------:R-:W-:Y:S05]  /*8080*/  BRA `(.L_x_192) ;  /* 0xfffffffc00347947 */ /* 0x000fea000383ffff */
.L_x_183:
[----:B0-----:R0:W1:Y:S02]  /*8090*/  SYNCS.PHASECHK.TRANS64.TRYWAIT P0, [R6+URZ], R5 ;  /* 0x00000005060075a7 */ /* 0x001064000800017f */
[----:B-1----:R-:W-:Y:S05]  /*80a0*/  @!P0 NANOSLEEP.SYNCS 0x989680 ;  /* 0x009896800000895d */ /* 0x002fea0003900000 */
[----:B------:R-:W1:Y:S02]  /*80b0*/  @!P0 SYNCS.PHASECHK.TRANS64 P0, [R6+URZ], R5 ;  /* 0x00000005060085a7 */ /* 0x000e64000800007f */
[----:B-1----:R-:W-:Y:S05]  /*80c0*/  @!P0 BRA `(.L_x_183) ;  /* 0xfffffffc00f08947 */ /* 0x002fea000383ffff */
[----:B------:R-:W-:Y:S05]  /*80d0*/  BRA `(.L_x_193) ;  /* 0xfffffffc003c7947 */ /* 0x000fea000383ffff */
.L_x_194:
[----:B------:R-:W-:-:S00]  /*80e0*/  BRA `(.L_x_194) ;  /* 0xfffffffc00fc7947 */ /* 0x000fc0000383ffff */
[----:B------:R-:W-:-:S00]  /*80f0*/  NOP ;  /* 0x0000000000007918 */ /* 0x000fc00000000000 */
        /* <DEDUP_REMOVED lines=8> */
.L_x_195:


//--------------------- .nv.global.init           --------------------------
	.section	.nv.global.init,"aw",@progbits
.nv.global.init:
	.type		$str$22,@object
	.size		$str$22,($str$23 - $str$22)
$str$22:
        /*0000*/ 	.byte	0x6b, 0x5f, 0x74, 0x69, 0x6c, 0x65, 0x5f, 0x63, 0x6f, 0x75, 0x6e, 0x74, 0x20, 0x3e, 0x3d, 0x20
        /*0010*/ 	.byte	0x31, 0x00
	.type		$str$23,@object
	.size		$str$23,(__unnamed_1 - $str$23)
$str$23:
        /*0012*/ 	.byte	0x2f, 0x74, 0x6d, 0x70, 0x2f, 0x63, 0x75, 0x74, 0x6c, 0x61, 0x73, 0x73, 0x5f, 0x73, 0x77, 0x65
        /*0022*/ 	.byte	0x65, 0x70, 0x5f, 0x73, 0x72, 0x63, 0x2f, 0x69, 0x6e, 0x63, 0x6c, 0x75, 0x64, 0x65, 0x2f, 0x63
        /*0032*/ 	.byte	0x75, 0x74, 0x6c, 0x61, 0x73, 0x73, 0x2f, 0x67, 0x65, 0x6d, 0x6d, 0x2f, 0x63, 0x6f, 0x6c, 0x6c
        /*0042*/ 	.byte	0x65, 0x63, 0x74, 0x69, 0x76, 0x65, 0x2f, 0x73, 0x6d, 0x39, 0x30, 0x5f, 0x6d, 0x6d, 0x61, 0x5f
        /*0052*/ 	.byte	0x74, 0x6d, 0x61, 0x5f, 0x67, 0x6d, 0x6d, 0x61, 0x5f, 0x73, 0x73, 0x5f, 0x77, 0x61, 0x72, 0x70
        /*0062*/ 	.byte	0x73, 0x70, 0x65, 0x63, 0x69, 0x61, 0x6c, 0x69, 0x7a, 0x65, 0x64, 0x2e, 0x68, 0x70, 0x70, 0x00
	.type		__unnamed_1,@object
	.size		__unnamed_1,(.L_0 - __unnamed_1)
__unnamed_1:
        /*0072*/ 	.byte	0x76, 0x6f, 0x69, 0x64, 0x20, 0x63, 0x75, 0x74, 0x6c, 0x61, 0x73, 0x73, 0x3a, 0x3a, 0x67, 0x65
        /* <DEDUP_REMOVED lines=180> */
        /*0bc2*/ 	.byte	0x75, 0x74, 0x65, 0x3a, 0x3a, 0x69, 0x64, 0x65, 0x6e, 0x74, 0x69, 0x74, 0x79, 0x5d, 0x00
.L_0:


//--------------------- .nv.shared._ZN7cutlass13device_kernelINS_4gemm6kernel13GemmUniversalIN4cute5tupleIJiiiiEEENS1_10collective13CollectiveMmaINS1_34MainloopSm90TmaGmmaWarpSpecializedILi3ENS5_IJNS4_1CILi4EEESB_NSA_ILi1EEEEEENS1_35KernelTmaWarpSpecializedCooperativeEEENS5_IJNSA_ILi128EEESG_NSA_ILi64EEEEEENS_6half_tENS5_IJlSC_lEEESJ_SK_NS4_8TiledMMAINS4_8MMA_AtomIJNS4_4SM904GMMA26MMA_64x128x16_F32F16F16_SSILNSO_5MajorE0ELSQ_0ELNSO_7ScaleInE1ELSR_1EEEEEENS4_6LayoutINS5_IJNSA_ILi2EEESC_SC_EEENS5_IJSC_NSA_ILi0EEESX_EEEEENS5_IJNS4_10UnderscoreES10_S10_EEEEENS4_23SM90_TMA_LOAD_MULTICASTENS4_14ComposedLayoutINS4_7SwizzleILi3ELi4ELi3EEENS4_18smem_ptr_flag_bitsILi16EEENSU_INS5_IJNSA_ILi8EEESH_EEENS5_IJSH_SC_EEEEEEEvNS4_8identityES13_S1D_vS1E_EENS_8epilogue10collective6detail29Sm90TmaWarpSpecializedAdapterINS1H_15DefaultEpilogueISJ_SK_SK_NS1G_6thread17LinearCombinationISJ_Li1EffLNS1L_9ScaleType4KindE0ELNS_15FloatRoundStyleE2ESJ_EENS1_15EpilogueDefaultEEEEEvvEEEEvNT_6ParamsE --------------------------
	.section	.nv.shared._ZN7cutlass13device_kernelINS_4gemm6kernel13GemmUniversalIN4cute5tupleIJiiiiEEENS1_10collective13CollectiveMmaINS1_34MainloopSm90TmaGmmaWarpSpecializedILi3ENS5_IJNS4_1CILi4EEESB_NSA_ILi1EEEEEENS1_35KernelTmaWarpSpecializedCooperativeEEENS5_IJNSA_ILi128EEESG_NSA_ILi64EEEEEENS_6half_tENS5_IJlSC_lEEESJ_SK_NS4_8TiledMMAINS4_8MMA_AtomIJNS4_4SM904GMMA26MMA_64x128x16_F32F16F16_SSILNSO_5MajorE0ELSQ_0ELNSO_7ScaleInE1ELSR_1EEEEEENS4_6LayoutINS5_IJNSA_ILi2EEESC_SC_EEENS5_IJSC_NSA_ILi0EEESX_EEEEENS5_IJNS4_10UnderscoreES10_S10_EEEEENS4_23SM90_TMA_LOAD_MULTICASTENS4_14ComposedLayoutINS4_7SwizzleILi3ELi4ELi3EEENS4_18smem_ptr_flag_bitsILi16EEENSU_INS5_IJNSA_ILi8EEESH_EEENS5_IJSH_SC_EEEEEEEvNS4_8identityES13_S1D_vS1E_EENS_8epilogue10collective6detail29Sm90TmaWarpSpecializedAdapterINS1H_15DefaultEpilogueISJ_SK_SK_NS1G_6thread17LinearCombinationISJ_Li1EffLNS1L_9ScaleType4KindE0ELNS_15FloatRoundStyleE2ESJ_EENS1_15EpilogueDefaultEEEEEvvEEEEvNT_6ParamsE,"aw",@nobits
	.sectionflags	@""
	.align	16
	.zero		1024


//--------------------- .nv.shared.reserved.0     --------------------------
	.section	.nv.shared.reserved.0,"aw",@nobits
	.weak		__nv_reservedSMEM_offset_0_alias
	.size		__nv_reservedSMEM_offset_0_alias, 0, 0
	.other		__nv_reservedSMEM_offset_0_alias,@"STO_CUDA_RESERVED_SHARED STV_DEFAULT"
__nv_reservedSMEM_offset_0_alias:
	.zero		0


//--------------------- .nv.global                --------------------------
	.section	.nv.global,"aw",@nobits
.nv.global:
	.type		_ZN40_INTERNAL_3ffee5d3_4_k_cu_4ea05a48_290604cute1_E,@object
	.size		_ZN40_INTERNAL_3ffee5d3_4_k_cu_4ea05a48_290604cute1_E,(_ZN40_INTERNAL_3ffee5d3_4_k_cu_4ea05a48_290604cuda3std3__45__cpo6cbeginE - _ZN40_INTERNAL_3ffee5d3_4_k_cu_4ea05a48_290604cute1_E)
_ZN40_INTERNAL_3ffee5d3_4_k_cu_4ea05a48_290604cute1_E:
	.zero		1
	.type		_ZN40_INTERNAL_3ffee5d3_4_k_cu_4ea05a48_290604cuda3std3__45__cpo6cbeginE,@object
	.size		_ZN40_INTERNAL_3ffee5d3_4_k_cu_4ea05a48_290604cuda3std3__45__cpo6cbeginE,(_ZN40_INTERNAL_3ffee5d3_4_k_cu_4ea05a48_290604cuda3std3__48in_placeE - _ZN40_INTERNAL_3ffee5d3_4_k_cu_4ea05a48_290604cuda3std3__45__cpo6cbeginE)
_ZN40_INTERNAL_3ffee5d3_4_k_cu_4ea05a48_290604cuda3std3__45__cpo6cbeginE:
	.zero		1
	.type		_ZN40_INTERNAL_3ffee5d3_4_k_cu_4ea05a48_290604cuda3std3__48in_placeE,@object
	.size		_ZN40_INTERNAL_3ffee5d3_4_k_cu_4ea05a48_290604cuda3std3__48in_placeE,(_ZN40_INTERNAL_3ffee5d3_4_k_cu_4ea05a48_290604cuda3std6ranges3__45__cpo9iter_moveE - _ZN40_INTERNAL_3ffee5d3_4_k_cu_4ea05a48_290604cuda3std3__48in_placeE)
_ZN40_INTERNAL_3ffee5d3_4_k_cu_4ea05a48_290604cuda3std3__48in_placeE:
	.zero		1
	.type		_ZN40_INTERNAL_3ffee5d3_4_k_cu_4ea05a48_290604cuda3std6ranges3__45__cpo9iter_moveE,@object
	.size		_ZN40_INTERNAL_3ffee5d3_4_k_cu_4ea05a48_290604cuda3std6ranges3__45__cpo9iter_moveE,(_ZN40_INTERNAL_3ffee5d3_4_k_cu_4ea05a48_290604cuda3std3__45__cpo5beginE - _ZN40_INTERNAL_3ffee5d3_4_k_cu_4ea05a48_290604cuda3std6ranges3__45__cpo9iter_moveE)
_ZN40_INTERNAL_3ffee5d3_4_k_cu_4ea05a48_290604cuda3std6ranges3__45__cpo9iter_moveE:
	.zero		1
	.type		_ZN40_INTERNAL_3ffee5d3_4_k_cu_4ea05a48_290604cuda3std3__45__cpo5beginE,@object
	.size		_ZN40_INTERNAL_3ffee5d3_4_k_cu_4ea05a48_290604cuda3std3__45__cpo5beginE,(_ZN40_INTERNAL_3ffee5d3_4_k_cu_4ea05a48_290604cuda3std3__442_GLOBAL__N__3ffee5d3_4_k_cu_4ea05a48_290606ignoreE - _ZN40_INTERNAL_3ffee5d3_4_k_cu_4ea05a48_290604cuda3std3__45__cpo5beginE)
_ZN40_INTERNAL_3ffee5d3_4_k_cu_4ea05a48_290604cuda3std3__45__cpo5beginE:
	.zero		1
	.type		_ZN40_INTERNAL_3ffee5d3_4_k_cu_4ea05a48_290604cuda3std3__442_GLOBAL__N__3ffee5d3_4_k_cu_4ea05a48_290606ignoreE,@object
	.size		_ZN40_INTERNAL_3ffee5d3_4_k_cu_4ea05a48_290604cuda3std3__442_GLOBAL__N__3ffee5d3_4_k_cu_4ea05a48_290606ignoreE,(_ZN40_INTERNAL_3ffee5d3_4_k_cu_4ea05a48_290604cute7productE - _ZN40_INTERNAL_3ffee5d3_4_k_cu_4ea05a48_290604cuda3std3__442_GLOBAL__N__3ffee5d3_4_k_cu_4ea05a48_290606ignoreE)
_ZN40_INTERNAL_3ffee5d3_4_k_cu_4ea05a48_290604cuda3std3__442_GLOBAL__N__3ffee5d3_4_k_cu_4ea05a48_290606ignoreE:
	.zero		1
	.type		_ZN40_INTERNAL_3ffee5d3_4_k_cu_4ea05a48_290604cute7productE,@object
	.size		_ZN40_INTERNAL_3ffee5d3_4_k_cu_4ea05a48_290604cute7productE,(_ZN40_INTERNAL_3ffee5d3_4_k_cu_4ea05a48_290604cuda3std3__45__cpo3endE - _ZN40_INTERNAL_3ffee5d3_4_k_cu_4ea05a48_290604cute7productE)
_ZN40_INTERNAL_3ffee5d3_4_k_cu_4ea05a48_290604cute7productE:
	.zero		1
	.type		_ZN40_INTERNAL_3ffee5d3_4_k_cu_4ea05a48_290604cuda3std3__45__cpo3endE,@object
	.size		_ZN40_INTERNAL_3ffee5d3_4_k_cu_4ea05a48_290604cuda3std3__45__cpo3endE,(_ZN40_INTERNAL_3ffee5d3_4_k_cu_4ea05a48_290604cuda3std3__419piecewise_constructE - _ZN40_INTERNAL_3ffee5d3_4_k_cu_4ea05a48_290604cuda3std3__45__cpo3endE)
_ZN40_INTERNAL_3ffee5d3_4_k_cu_4ea05a48_290604cuda3std3__45__cpo3endE:
	.zero		1
	.type		_ZN40_INTERNAL_3ffee5d3_4_k_cu_4ea05a48_290604cuda3std3__419piecewise_constructE,@object
	.size		_ZN40_INTERNAL_3ffee5d3_4_k_cu_4ea05a48_290604cuda3std3__419piecewise_constructE,(_ZN40_INTERNAL_3ffee5d3_4_k_cu_4ea05a48_290604cuda3std3__45__cpo4cendE - _ZN40_INTERNAL_3ffee5d3_4_k_cu_4ea05a48_290604cuda3std3__419piecewise_constructE)
_ZN40_INTERNAL_3ffee5d3_4_k_cu_4ea05a48_290604cuda3std3__419piecewise_constructE:
	.zero		1
	.type		_ZN40_INTERNAL_3ffee5d3_4_k_cu_4ea05a48_290604cuda3std3__45__cpo4cendE,@object
	.size		_ZN40_INTERNAL_3ffee5d3_4_k_cu_4ea05a48_290604cuda3std3__45__cpo4cendE,(_ZN40_INTERNAL_3ffee5d3_4_k_cu_4ea05a48_290604cuda3std6ranges3__45__cpo4swapE - _ZN40_INTERNAL_3ffee5d3_4_k_cu_4ea05a48_290604cuda3std3__45__cpo4cendE)
_ZN40_INTERNAL_3ffee5d3_4_k_cu_4ea05a48_290604cuda3std3__45__cpo4cendE:
	.zero		1
	.type		_ZN40_INTERNAL_3ffee5d3_4_k_cu_4ea05a48_290604cuda3std6ranges3__45__cpo4swapE,@object
	.size		_ZN40_INTERNAL_3ffee5d3_4_k_cu_4ea05a48_290604cuda3std6ranges3__45__cpo4swapE,(.L_8 - _ZN40_INTERNAL_3ffee5d3_4_k_cu_4ea05a48_290604cuda3std6ranges3__45__cpo4swapE)
_ZN40_INTERNAL_3ffee5d3_4_k_cu_4ea05a48_290604cuda3std6ranges3__45__cpo4swapE:
	.zero		1
.L_8:


//--------------------- .nv.constant0._ZN7cutlass13device_kernelINS_4gemm6kernel13GemmUniversalIN4cute5tupleIJiiiiEEENS1_10collective13CollectiveMmaINS1_34MainloopSm90TmaGmmaWarpSpecializedILi3ENS5_IJNS4_1CILi4EEESB_NSA_ILi1EEEEEENS1_35KernelTmaWarpSpecializedCooperativeEEENS5_IJNSA_ILi128EEESG_NSA_ILi64EEEEEENS_6half_tENS5_IJlSC_lEEESJ_SK_NS4_8TiledMMAINS4_8MMA_AtomIJNS4_4SM904GMMA26MMA_64x128x16_F32F16F16_SSILNSO_5MajorE0ELSQ_0ELNSO_7ScaleInE1ELSR_1EEEEEENS4_6LayoutINS5_IJNSA_ILi2EEESC_SC_EEENS5_IJSC_NSA_ILi0EEESX_EEEEENS5_IJNS4_10UnderscoreES10_S10_EEEEENS4_23SM90_TMA_LOAD_MULTICASTENS4_14ComposedLayoutINS4_7SwizzleILi3ELi4ELi3EEENS4_18smem_ptr_flag_bitsILi16EEENSU_INS5_IJNSA_ILi8EEESH_EEENS5_IJSH_SC_EEEEEEEvNS4_8identityES13_S1D_vS1E_EENS_8epilogue10collective6detail29Sm90TmaWarpSpecializedAdapterINS1H_15DefaultEpilogueISJ_SK_SK_NS1G_6thread17LinearCombinationISJ_Li1EffLNS1L_9ScaleType4KindE0ELNS_15FloatRoundStyleE2ESJ_EENS1_15EpilogueDefaultEEEEEvvEEEEvNT_6ParamsE --------------------------
	.section	.nv.constant0._ZN7cutlass13device_kernelINS_4gemm6kernel13GemmUniversalIN4cute5tupleIJiiiiEEENS1_10collective13CollectiveMmaINS1_34MainloopSm90TmaGmmaWarpSpecializedILi3ENS5_IJNS4_1CILi4EEESB_NSA_ILi1EEEEEENS1_35KernelTmaWarpSpecializedCooperativeEEENS5_IJNSA_ILi128EEESG_NSA_ILi64EEEEEENS_6half_tENS5_IJlSC_lEEESJ_SK_NS4_8TiledMMAINS4_8MMA_AtomIJNS4_4SM904GMMA26MMA_64x128x16_F32F16F16_SSILNSO_5MajorE0ELSQ_0ELNSO_7ScaleInE1ELSR_1EEEEEENS4_6LayoutINS5_IJNSA_ILi2EEESC_SC_EEENS5_IJSC_NSA_ILi0EEESX_EEEEENS5_IJNS4_10UnderscoreES10_S10_EEEEENS4_23SM90_TMA_LOAD_MULTICASTENS4_14ComposedLayoutINS4_7SwizzleILi3ELi4ELi3EEENS4_18smem_ptr_flag_bitsILi16EEENSU_INS5_IJNSA_ILi8EEESH_EEENS5_IJSH_SC_EEEEEEEvNS4_8identityES13_S1D_vS1E_EENS_8epilogue10collective6detail29Sm90TmaWarpSpecializedAdapterINS1H_15DefaultEpilogueISJ_SK_SK_NS1G_6thread17LinearCombinationISJ_Li1EffLNS1L_9ScaleType4KindE0ELNS_15FloatRoundStyleE2ESJ_EENS1_15EpilogueDefaultEEEEEvvEEEEvNT_6ParamsE,"a",@progbits
	.sectionflags	@""
	.align	4
.nv.constant0._ZN7cutlass13device_kernelINS_4gemm6kernel13GemmUniversalIN4cute5tupleIJiiiiEEENS1_10collective13CollectiveMmaINS1_34MainloopSm90TmaGmmaWarpSpecializedILi3ENS5_IJNS4_1CILi4EEESB_NSA_ILi1EEEEEENS1_35KernelTmaWarpSpecializedCooperativeEEENS5_IJNSA_ILi128EEESG_NSA_ILi64EEEEEENS_6half_tENS5_IJlSC_lEEESJ_SK_NS4_8TiledMMAINS4_8MMA_AtomIJNS4_4SM904GMMA26MMA_64x128x16_F32F16F16_SSILNSO_5MajorE0ELSQ_0ELNSO_7ScaleInE1ELSR_1EEEEEENS4_6LayoutINS5_IJNSA_ILi2EEESC_SC_EEENS5_IJSC_NSA_ILi0EEESX_EEEEENS5_IJNS4_10UnderscoreES10_S10_EEEEENS4_23SM90_TMA_LOAD_MULTICASTENS4_14ComposedLayoutINS4_7SwizzleILi3ELi4ELi3EEENS4_18smem_ptr_flag_bitsILi16EEENSU_INS5_IJNSA_ILi8EEESH_EEENS5_IJSH_SC_EEEEEEEvNS4_8identityES13_S1D_vS1E_EENS_8epilogue10collective6detail29Sm90TmaWarpSpecializedAdapterINS1H_15DefaultEpilogueISJ_SK_SK_NS1G_6thread17LinearCombinationISJ_Li1EffLNS1L_9ScaleType4KindE0ELNS_15FloatRoundStyleE2ESJ_EENS1_15EpilogueDefaultEEEEEvvEEEEvNT_6ParamsE:
	.zero		1664


//--------------------- SYMBOLS --------------------------

	.type		.nv.reservedSmem.offset0,@object
	.size		.nv.reservedSmem.offset0,0x4
	.type		__assertfail,@function
